//
// Generated by NVIDIA NVVM Compiler
//
// Compiler Build ID: CL-36424714
// Cuda compilation tools, release 13.0, V13.0.88
// Based on NVVM 20.0.0
//

.version 9.0
.target sm_100
.address_size 64

	// .globl	_Z15bc_postprocess1PfPiS0_S0_S0_S0_S0_mmmmmmS0_S0_S0_S0_S0_S0_S0_iiS0_iiS_mS0_mS0_mS0_S0_S0_m
.global .align 1 .b8 _ZN34_INTERNAL_6510fa4c_4_k_cu_3076c3264cuda3std3__45__cpo5beginE[1];
.global .align 1 .b8 _ZN34_INTERNAL_6510fa4c_4_k_cu_3076c3264cuda3std3__45__cpo3endE[1];
.global .align 1 .b8 _ZN34_INTERNAL_6510fa4c_4_k_cu_3076c3264cuda3std3__45__cpo6cbeginE[1];
.global .align 1 .b8 _ZN34_INTERNAL_6510fa4c_4_k_cu_3076c3264cuda3std3__45__cpo4cendE[1];
.global .align 1 .b8 _ZN34_INTERNAL_6510fa4c_4_k_cu_3076c3264cuda3std3__45__cpo6rbeginE[1];
.global .align 1 .b8 _ZN34_INTERNAL_6510fa4c_4_k_cu_3076c3264cuda3std3__45__cpo4rendE[1];
.global .align 1 .b8 _ZN34_INTERNAL_6510fa4c_4_k_cu_3076c3264cuda3std3__45__cpo7crbeginE[1];
.global .align 1 .b8 _ZN34_INTERNAL_6510fa4c_4_k_cu_3076c3264cuda3std3__45__cpo5crendE[1];
.global .align 1 .b8 _ZN34_INTERNAL_6510fa4c_4_k_cu_3076c3264cuda3std3__436_GLOBAL__N__6510fa4c_4_k_cu_3076c3266ignoreE[1];
.global .align 1 .b8 _ZN34_INTERNAL_6510fa4c_4_k_cu_3076c3264cuda3std3__419piecewise_constructE[1];
.global .align 1 .b8 _ZN34_INTERNAL_6510fa4c_4_k_cu_3076c3264cuda3std3__48in_placeE[1];
.global .align 1 .b8 _ZN34_INTERNAL_6510fa4c_4_k_cu_3076c3264cuda3std3__420unreachable_sentinelE[1];
.global .align 1 .b8 _ZN34_INTERNAL_6510fa4c_4_k_cu_3076c3264cuda3std3__47nulloptE[1];
.global .align 1 .b8 _ZN34_INTERNAL_6510fa4c_4_k_cu_3076c3264cuda3std3__48unexpectE[1];
.global .align 1 .b8 _ZN34_INTERNAL_6510fa4c_4_k_cu_3076c3264cuda3std6ranges3__45__cpo4swapE[1];
.global .align 1 .b8 _ZN34_INTERNAL_6510fa4c_4_k_cu_3076c3264cuda3std6ranges3__45__cpo9iter_moveE[1];
.global .align 1 .b8 _ZN34_INTERNAL_6510fa4c_4_k_cu_3076c3264cuda3std6ranges3__45__cpo5beginE[1];
.global .align 1 .b8 _ZN34_INTERNAL_6510fa4c_4_k_cu_3076c3264cuda3std6ranges3__45__cpo3endE[1];
.global .align 1 .b8 _ZN34_INTERNAL_6510fa4c_4_k_cu_3076c3264cuda3std6ranges3__45__cpo6cbeginE[1];
.global .align 1 .b8 _ZN34_INTERNAL_6510fa4c_4_k_cu_3076c3264cuda3std6ranges3__45__cpo4cendE[1];
.global .align 1 .b8 _ZN34_INTERNAL_6510fa4c_4_k_cu_3076c3264cuda3std6ranges3__45__cpo7advanceE[1];
.global .align 1 .b8 _ZN34_INTERNAL_6510fa4c_4_k_cu_3076c3264cuda3std6ranges3__45__cpo9iter_swapE[1];
.global .align 1 .b8 _ZN34_INTERNAL_6510fa4c_4_k_cu_3076c3264cuda3std6ranges3__45__cpo4nextE[1];
.global .align 1 .b8 _ZN34_INTERNAL_6510fa4c_4_k_cu_3076c3264cuda3std6ranges3__45__cpo4prevE[1];
.global .align 1 .b8 _ZN34_INTERNAL_6510fa4c_4_k_cu_3076c3264cuda3std6ranges3__45__cpo4dataE[1];
.global .align 1 .b8 _ZN34_INTERNAL_6510fa4c_4_k_cu_3076c3264cuda3std6ranges3__45__cpo5cdataE[1];
.global .align 1 .b8 _ZN34_INTERNAL_6510fa4c_4_k_cu_3076c3264cuda3std6ranges3__45__cpo4sizeE[1];
.global .align 1 .b8 _ZN34_INTERNAL_6510fa4c_4_k_cu_3076c3264cuda3std6ranges3__45__cpo5ssizeE[1];
.global .align 1 .b8 _ZN34_INTERNAL_6510fa4c_4_k_cu_3076c3264cuda3std6ranges3__45__cpo8distanceE[1];
.global .align 1 .b8 _ZN34_INTERNAL_6510fa4c_4_k_cu_3076c3266thrust24THRUST_300001_SM_1000_NS8cuda_cub3parE[1];
.global .align 1 .b8 _ZN34_INTERNAL_6510fa4c_4_k_cu_3076c3266thrust24THRUST_300001_SM_1000_NS8cuda_cub10par_nosyncE[1];
.global .align 1 .b8 _ZN34_INTERNAL_6510fa4c_4_k_cu_3076c3266thrust24THRUST_300001_SM_1000_NS6system6detail10sequential3seqE[1];
.global .align 1 .b8 _ZN34_INTERNAL_6510fa4c_4_k_cu_3076c3266thrust24THRUST_300001_SM_1000_NS12placeholders2_1E[1];
.global .align 1 .b8 _ZN34_INTERNAL_6510fa4c_4_k_cu_3076c3266thrust24THRUST_300001_SM_1000_NS12placeholders2_2E[1];
.global .align 1 .b8 _ZN34_INTERNAL_6510fa4c_4_k_cu_3076c3266thrust24THRUST_300001_SM_1000_NS12placeholders2_3E[1];
.global .align 1 .b8 _ZN34_INTERNAL_6510fa4c_4_k_cu_3076c3266thrust24THRUST_300001_SM_1000_NS12placeholders2_4E[1];
.global .align 1 .b8 _ZN34_INTERNAL_6510fa4c_4_k_cu_3076c3266thrust24THRUST_300001_SM_1000_NS12placeholders2_5E[1];
.global .align 1 .b8 _ZN34_INTERNAL_6510fa4c_4_k_cu_3076c3266thrust24THRUST_300001_SM_1000_NS12placeholders2_6E[1];
.global .align 1 .b8 _ZN34_INTERNAL_6510fa4c_4_k_cu_3076c3266thrust24THRUST_300001_SM_1000_NS12placeholders2_7E[1];
.global .align 1 .b8 _ZN34_INTERNAL_6510fa4c_4_k_cu_3076c3266thrust24THRUST_300001_SM_1000_NS12placeholders2_8E[1];
.global .align 1 .b8 _ZN34_INTERNAL_6510fa4c_4_k_cu_3076c3266thrust24THRUST_300001_SM_1000_NS12placeholders2_9E[1];
.global .align 1 .b8 _ZN34_INTERNAL_6510fa4c_4_k_cu_3076c3266thrust24THRUST_300001_SM_1000_NS12placeholders3_10E[1];
.global .align 1 .b8 _ZN34_INTERNAL_6510fa4c_4_k_cu_3076c3266thrust24THRUST_300001_SM_1000_NS3seqE[1];

.visible .entry _Z15bc_postprocess1PfPiS0_S0_S0_S0_S0_mmmmmmS0_S0_S0_S0_S0_S0_S0_iiS0_iiS_mS0_mS0_mS0_S0_S0_m(
	.param .u64 .ptr .align 1 _Z15bc_postprocess1PfPiS0_S0_S0_S0_S0_mmmmmmS0_S0_S0_S0_S0_S0_S0_iiS0_iiS_mS0_mS0_mS0_S0_S0_m_param_0,
	.param .u64 .ptr .align 1 _Z15bc_postprocess1PfPiS0_S0_S0_S0_S0_mmmmmmS0_S0_S0_S0_S0_S0_S0_iiS0_iiS_mS0_mS0_mS0_S0_S0_m_param_1,
	.param .u64 .ptr .align 1 _Z15bc_postprocess1PfPiS0_S0_S0_S0_S0_mmmmmmS0_S0_S0_S0_S0_S0_S0_iiS0_iiS_mS0_mS0_mS0_S0_S0_m_param_2,
	.param .u64 .ptr .align 1 _Z15bc_postprocess1PfPiS0_S0_S0_S0_S0_mmmmmmS0_S0_S0_S0_S0_S0_S0_iiS0_iiS_mS0_mS0_mS0_S0_S0_m_param_3,
	.param .u64 .ptr .align 1 _Z15bc_postprocess1PfPiS0_S0_S0_S0_S0_mmmmmmS0_S0_S0_S0_S0_S0_S0_iiS0_iiS_mS0_mS0_mS0_S0_S0_m_param_4,
	.param .u64 .ptr .align 1 _Z15bc_postprocess1PfPiS0_S0_S0_S0_S0_mmmmmmS0_S0_S0_S0_S0_S0_S0_iiS0_iiS_mS0_mS0_mS0_S0_S0_m_param_5,
	.param .u64 .ptr .align 1 _Z15bc_postprocess1PfPiS0_S0_S0_S0_S0_mmmmmmS0_S0_S0_S0_S0_S0_S0_iiS0_iiS_mS0_mS0_mS0_S0_S0_m_param_6,
	.param .u64 _Z15bc_postprocess1PfPiS0_S0_S0_S0_S0_mmmmmmS0_S0_S0_S0_S0_S0_S0_iiS0_iiS_mS0_mS0_mS0_S0_S0_m_param_7,
	.param .u64 _Z15bc_postprocess1PfPiS0_S0_S0_S0_S0_mmmmmmS0_S0_S0_S0_S0_S0_S0_iiS0_iiS_mS0_mS0_mS0_S0_S0_m_param_8,
	.param .u64 _Z15bc_postprocess1PfPiS0_S0_S0_S0_S0_mmmmmmS0_S0_S0_S0_S0_S0_S0_iiS0_iiS_mS0_mS0_mS0_S0_S0_m_param_9,
	.param .u64 _Z15bc_postprocess1PfPiS0_S0_S0_S0_S0_mmmmmmS0_S0_S0_S0_S0_S0_S0_iiS0_iiS_mS0_mS0_mS0_S0_S0_m_param_10,
	.param .u64 _Z15bc_postprocess1PfPiS0_S0_S0_S0_S0_mmmmmmS0_S0_S0_S0_S0_S0_S0_iiS0_iiS_mS0_mS0_mS0_S0_S0_m_param_11,
	.param .u64 _Z15bc_postprocess1PfPiS0_S0_S0_S0_S0_mmmmmmS0_S0_S0_S0_S0_S0_S0_iiS0_iiS_mS0_mS0_mS0_S0_S0_m_param_12,
	.param .u64 .ptr .align 1 _Z15bc_postprocess1PfPiS0_S0_S0_S0_S0_mmmmmmS0_S0_S0_S0_S0_S0_S0_iiS0_iiS_mS0_mS0_mS0_S0_S0_m_param_13,
	.param .u64 .ptr .align 1 _Z15bc_postprocess1PfPiS0_S0_S0_S0_S0_mmmmmmS0_S0_S0_S0_S0_S0_S0_iiS0_iiS_mS0_mS0_mS0_S0_S0_m_param_14,
	.param .u64 .ptr .align 1 _Z15bc_postprocess1PfPiS0_S0_S0_S0_S0_mmmmmmS0_S0_S0_S0_S0_S0_S0_iiS0_iiS_mS0_mS0_mS0_S0_S0_m_param_15,
	.param .u64 .ptr .align 1 _Z15bc_postprocess1PfPiS0_S0_S0_S0_S0_mmmmmmS0_S0_S0_S0_S0_S0_S0_iiS0_iiS_mS0_mS0_mS0_S0_S0_m_param_16,
	.param .u64 .ptr .align 1 _Z15bc_postprocess1PfPiS0_S0_S0_S0_S0_mmmmmmS0_S0_S0_S0_S0_S0_S0_iiS0_iiS_mS0_mS0_mS0_S0_S0_m_param_17,
	.param .u64 .ptr .align 1 _Z15bc_postprocess1PfPiS0_S0_S0_S0_S0_mmmmmmS0_S0_S0_S0_S0_S0_S0_iiS0_iiS_mS0_mS0_mS0_S0_S0_m_param_18,
	.param .u64 .ptr .align 1 _Z15bc_postprocess1PfPiS0_S0_S0_S0_S0_mmmmmmS0_S0_S0_S0_S0_S0_S0_iiS0_iiS_mS0_mS0_mS0_S0_S0_m_param_19,
	.param .u32 _Z15bc_postprocess1PfPiS0_S0_S0_S0_S0_mmmmmmS0_S0_S0_S0_S0_S0_S0_iiS0_iiS_mS0_mS0_mS0_S0_S0_m_param_20,
	.param .u32 _Z15bc_postprocess1PfPiS0_S0_S0_S0_S0_mmmmmmS0_S0_S0_S0_S0_S0_S0_iiS0_iiS_mS0_mS0_mS0_S0_S0_m_param_21,
	.param .u64 .ptr .align 1 _Z15bc_postprocess1PfPiS0_S0_S0_S0_S0_mmmmmmS0_S0_S0_S0_S0_S0_S0_iiS0_iiS_mS0_mS0_mS0_S0_S0_m_param_22,
	.param .u32 _Z15bc_postprocess1PfPiS0_S0_S0_S0_S0_mmmmmmS0_S0_S0_S0_S0_S0_S0_iiS0_iiS_mS0_mS0_mS0_S0_S0_m_param_23,
	.param .u32 _Z15bc_postprocess1PfPiS0_S0_S0_S0_S0_mmmmmmS0_S0_S0_S0_S0_S0_S0_iiS0_iiS_mS0_mS0_mS0_S0_S0_m_param_24,
	.param .u64 .ptr .align 1 _Z15bc_postprocess1PfPiS0_S0_S0_S0_S0_mmmmmmS0_S0_S0_S0_S0_S0_S0_iiS0_iiS_mS0_mS0_mS0_S0_S0_m_param_25,
	.param .u64 _Z15bc_postprocess1PfPiS0_S0_S0_S0_S0_mmmmmmS0_S0_S0_S0_S0_S0_S0_iiS0_iiS_mS0_mS0_mS0_S0_S0_m_param_26,
	.param .u64 .ptr .align 1 _Z15bc_postprocess1PfPiS0_S0_S0_S0_S0_mmmmmmS0_S0_S0_S0_S0_S0_S0_iiS0_iiS_mS0_mS0_mS0_S0_S0_m_param_27,
	.param .u64 _Z15bc_postprocess1PfPiS0_S0_S0_S0_S0_mmmmmmS0_S0_S0_S0_S0_S0_S0_iiS0_iiS_mS0_mS0_mS0_S0_S0_m_param_28,
	.param .u64 .ptr .align 1 _Z15bc_postprocess1PfPiS0_S0_S0_S0_S0_mmmmmmS0_S0_S0_S0_S0_S0_S0_iiS0_iiS_mS0_mS0_mS0_S0_S0_m_param_29,
	.param .u64 _Z15bc_postprocess1PfPiS0_S0_S0_S0_S0_mmmmmmS0_S0_S0_S0_S0_S0_S0_iiS0_iiS_mS0_mS0_mS0_S0_S0_m_param_30,
	.param .u64 .ptr .align 1 _Z15bc_postprocess1PfPiS0_S0_S0_S0_S0_mmmmmmS0_S0_S0_S0_S0_S0_S0_iiS0_iiS_mS0_mS0_mS0_S0_S0_m_param_31,
	.param .u64 .ptr .align 1 _Z15bc_postprocess1PfPiS0_S0_S0_S0_S0_mmmmmmS0_S0_S0_S0_S0_S0_S0_iiS0_iiS_mS0_mS0_mS0_S0_S0_m_param_32,
	.param .u64 .ptr .align 1 _Z15bc_postprocess1PfPiS0_S0_S0_S0_S0_mmmmmmS0_S0_S0_S0_S0_S0_S0_iiS0_iiS_mS0_mS0_mS0_S0_S0_m_param_33,
	.param .u64 _Z15bc_postprocess1PfPiS0_S0_S0_S0_S0_mmmmmmS0_S0_S0_S0_S0_S0_S0_iiS0_iiS_mS0_mS0_mS0_S0_S0_m_param_34
)
{
	.reg .pred 	%p<27>;
	.reg .b32 	%r<71>;
	.reg .b32 	%f<114>;
	.reg .b64 	%rd<89>;

	ld.param.u64 	%rd33, [_Z15bc_postprocess1PfPiS0_S0_S0_S0_S0_mmmmmmS0_S0_S0_S0_S0_S0_S0_iiS0_iiS_mS0_mS0_mS0_S0_S0_m_param_1];
	ld.param.u64 	%rd34, [_Z15bc_postprocess1PfPiS0_S0_S0_S0_S0_mmmmmmS0_S0_S0_S0_S0_S0_S0_iiS0_iiS_mS0_mS0_mS0_S0_S0_m_param_2];
	ld.param.u64 	%rd35, [_Z15bc_postprocess1PfPiS0_S0_S0_S0_S0_mmmmmmS0_S0_S0_S0_S0_S0_S0_iiS0_iiS_mS0_mS0_mS0_S0_S0_m_param_3];
	ld.param.u64 	%rd25, [_Z15bc_postprocess1PfPiS0_S0_S0_S0_S0_mmmmmmS0_S0_S0_S0_S0_S0_S0_iiS0_iiS_mS0_mS0_mS0_S0_S0_m_param_7];
	ld.param.u64 	%rd26, [_Z15bc_postprocess1PfPiS0_S0_S0_S0_S0_mmmmmmS0_S0_S0_S0_S0_S0_S0_iiS0_iiS_mS0_mS0_mS0_S0_S0_m_param_8];
	ld.param.u64 	%rd27, [_Z15bc_postprocess1PfPiS0_S0_S0_S0_S0_mmmmmmS0_S0_S0_S0_S0_S0_S0_iiS0_iiS_mS0_mS0_mS0_S0_S0_m_param_9];
	ld.param.u64 	%rd28, [_Z15bc_postprocess1PfPiS0_S0_S0_S0_S0_mmmmmmS0_S0_S0_S0_S0_S0_S0_iiS0_iiS_mS0_mS0_mS0_S0_S0_m_param_15];
	ld.param.u32 	%r14, [_Z15bc_postprocess1PfPiS0_S0_S0_S0_S0_mmmmmmS0_S0_S0_S0_S0_S0_S0_iiS0_iiS_mS0_mS0_mS0_S0_S0_m_param_20];
	ld.param.u32 	%r15, [_Z15bc_postprocess1PfPiS0_S0_S0_S0_S0_mmmmmmS0_S0_S0_S0_S0_S0_S0_iiS0_iiS_mS0_mS0_mS0_S0_S0_m_param_23];
	ld.param.u64 	%rd29, [_Z15bc_postprocess1PfPiS0_S0_S0_S0_S0_mmmmmmS0_S0_S0_S0_S0_S0_S0_iiS0_iiS_mS0_mS0_mS0_S0_S0_m_param_25];
	cvta.to.global.u64 	%rd1, %rd34;
	cvta.to.global.u64 	%rd2, %rd33;
	cvta.to.global.u64 	%rd3, %rd35;
	mov.u32 	%r16, %ctaid.x;
	mov.u32 	%r17, %ntid.x;
	mov.u32 	%r18, %tid.x;
	mad.lo.s32 	%r1, %r16, %r17, %r18;
	setp.ge.s32 	%p1, %r1, %r15;
	@%p1 bra 	$L__BB0_44;
	cvta.to.global.u64 	%rd36, %rd28;
	cvt.s64.s32 	%rd4, %r1;
	mul.wide.s32 	%rd37, %r1, 4;
	add.s64 	%rd38, %rd36, %rd37;
	ld.global.u32 	%r2, [%rd38];
	setp.lt.s32 	%p2, %r14, 1;
	mov.f32 	%f93, 0f00000000;
	@%p2 bra 	$L__BB0_42;
	mul.lo.s64 	%rd39, %rd27, %rd4;
	shr.u64 	%rd5, %rd39, 2;
	mul.lo.s64 	%rd40, %rd25, %rd4;
	shr.u64 	%rd6, %rd40, 2;
	mul.lo.s64 	%rd41, %rd26, %rd4;
	shr.u64 	%rd7, %rd41, 2;
	and.b32  	%r3, %r14, 7;
	setp.lt.u32 	%p3, %r14, 8;
	mov.f32 	%f93, 0f00000000;
	mov.b32 	%r69, 0;
	@%p3 bra 	$L__BB0_21;
	and.b32  	%r69, %r14, 2147483640;
	neg.s32 	%r67, %r69;
	shl.b64 	%rd42, %rd5, 2;
	add.s64 	%rd43, %rd42, %rd3;
	add.s64 	%rd88, %rd43, 16;
	shl.b64 	%rd44, %rd6, 2;
	add.s64 	%rd45, %rd44, %rd2;
	add.s64 	%rd87, %rd45, 16;
	shl.b64 	%rd46, %rd7, 2;
	add.s64 	%rd47, %rd46, %rd1;
	add.s64 	%rd86, %rd47, 16;
	mov.f32 	%f93, 0f00000000;
$L__BB0_4:
	.pragma "nounroll";
	ld.global.u32 	%r20, [%rd88+-16];
	setp.eq.s32 	%p4, %r20, -1;
	@%p4 bra 	$L__BB0_6;
	ld.global.u32 	%r21, [%rd87+-16];
	cvt.rn.f32.s32 	%f42, %r21;
	ld.global.u32 	%r22, [%rd86+-16];
	cvt.rn.f32.s32 	%f43, %r22;
	div.rn.f32 	%f44, %f42, %f43;
	add.f32 	%f93, %f93, %f44;
$L__BB0_6:
	ld.global.u32 	%r23, [%rd88+-12];
	setp.eq.s32 	%p5, %r23, -1;
	@%p5 bra 	$L__BB0_8;
	ld.global.u32 	%r24, [%rd87+-12];
	cvt.rn.f32.s32 	%f45, %r24;
	ld.global.u32 	%r25, [%rd86+-12];
	cvt.rn.f32.s32 	%f46, %r25;
	div.rn.f32 	%f47, %f45, %f46;
	add.f32 	%f93, %f93, %f47;
$L__BB0_8:
	ld.global.u32 	%r26, [%rd88+-8];
	setp.eq.s32 	%p6, %r26, -1;
	@%p6 bra 	$L__BB0_10;
	ld.global.u32 	%r27, [%rd87+-8];
	cvt.rn.f32.s32 	%f48, %r27;
	ld.global.u32 	%r28, [%rd86+-8];
	cvt.rn.f32.s32 	%f49, %r28;
	div.rn.f32 	%f50, %f48, %f49;
	add.f32 	%f93, %f93, %f50;
$L__BB0_10:
	ld.global.u32 	%r29, [%rd88+-4];
	setp.eq.s32 	%p7, %r29, -1;
	@%p7 bra 	$L__BB0_12;
	ld.global.u32 	%r30, [%rd87+-4];
	cvt.rn.f32.s32 	%f51, %r30;
	ld.global.u32 	%r31, [%rd86+-4];
	cvt.rn.f32.s32 	%f52, %r31;
	div.rn.f32 	%f53, %f51, %f52;
	add.f32 	%f93, %f93, %f53;
$L__BB0_12:
	ld.global.u32 	%r32, [%rd88];
	setp.eq.s32 	%p8, %r32, -1;
	@%p8 bra 	$L__BB0_14;
	ld.global.u32 	%r33, [%rd87];
	cvt.rn.f32.s32 	%f54, %r33;
	ld.global.u32 	%r34, [%rd86];
	cvt.rn.f32.s32 	%f55, %r34;
	div.rn.f32 	%f56, %f54, %f55;
	add.f32 	%f93, %f93, %f56;
$L__BB0_14:
	ld.global.u32 	%r35, [%rd88+4];
	setp.eq.s32 	%p9, %r35, -1;
	@%p9 bra 	$L__BB0_16;
	ld.global.u32 	%r36, [%rd87+4];
	cvt.rn.f32.s32 	%f57, %r36;
	ld.global.u32 	%r37, [%rd86+4];
	cvt.rn.f32.s32 	%f58, %r37;
	div.rn.f32 	%f59, %f57, %f58;
	add.f32 	%f93, %f93, %f59;
$L__BB0_16:
	ld.global.u32 	%r38, [%rd88+8];
	setp.eq.s32 	%p10, %r38, -1;
	@%p10 bra 	$L__BB0_18;
	ld.global.u32 	%r39, [%rd87+8];
	cvt.rn.f32.s32 	%f60, %r39;
	ld.global.u32 	%r40, [%rd86+8];
	cvt.rn.f32.s32 	%f61, %r40;
	div.rn.f32 	%f62, %f60, %f61;
	add.f32 	%f93, %f93, %f62;
$L__BB0_18:
	ld.global.u32 	%r41, [%rd88+12];
	setp.eq.s32 	%p11, %r41, -1;
	@%p11 bra 	$L__BB0_20;
	ld.global.u32 	%r42, [%rd87+12];
	cvt.rn.f32.s32 	%f63, %r42;
	ld.global.u32 	%r43, [%rd86+12];
	cvt.rn.f32.s32 	%f64, %r43;
	div.rn.f32 	%f65, %f63, %f64;
	add.f32 	%f93, %f93, %f65;
$L__BB0_20:
	add.s32 	%r67, %r67, 8;
	add.s64 	%rd88, %rd88, 32;
	add.s64 	%rd87, %rd87, 32;
	add.s64 	%rd86, %rd86, 32;
	setp.ne.s32 	%p12, %r67, 0;
	@%p12 bra 	$L__BB0_4;
$L__BB0_21:
	setp.eq.s32 	%p13, %r3, 0;
	@%p13 bra 	$L__BB0_42;
	and.b32  	%r9, %r14, 3;
	setp.lt.u32 	%p14, %r3, 4;
	@%p14 bra 	$L__BB0_32;
	cvt.u64.u32 	%rd48, %r69;
	add.s64 	%rd49, %rd5, %rd48;
	shl.b64 	%rd50, %rd49, 2;
	add.s64 	%rd17, %rd3, %rd50;
	ld.global.u32 	%r44, [%rd17];
	setp.eq.s32 	%p15, %r44, -1;
	add.s64 	%rd51, %rd6, %rd48;
	shl.b64 	%rd52, %rd51, 2;
	add.s64 	%rd18, %rd2, %rd52;
	add.s64 	%rd53, %rd7, %rd48;
	shl.b64 	%rd54, %rd53, 2;
	add.s64 	%rd19, %rd1, %rd54;
	@%p15 bra 	$L__BB0_25;
	ld.global.u32 	%r45, [%rd18];
	cvt.rn.f32.s32 	%f67, %r45;
	ld.global.u32 	%r46, [%rd19];
	cvt.rn.f32.s32 	%f68, %r46;
	div.rn.f32 	%f69, %f67, %f68;
	add.f32 	%f93, %f93, %f69;
$L__BB0_25:
	ld.global.u32 	%r47, [%rd17+4];
	setp.eq.s32 	%p16, %r47, -1;
	@%p16 bra 	$L__BB0_27;
	ld.global.u32 	%r48, [%rd18+4];
	cvt.rn.f32.s32 	%f70, %r48;
	ld.global.u32 	%r49, [%rd19+4];
	cvt.rn.f32.s32 	%f71, %r49;
	div.rn.f32 	%f72, %f70, %f71;
	add.f32 	%f93, %f93, %f72;
$L__BB0_27:
	ld.global.u32 	%r50, [%rd17+8];
	setp.eq.s32 	%p17, %r50, -1;
	@%p17 bra 	$L__BB0_29;
	ld.global.u32 	%r51, [%rd18+8];
	cvt.rn.f32.s32 	%f73, %r51;
	ld.global.u32 	%r52, [%rd19+8];
	cvt.rn.f32.s32 	%f74, %r52;
	div.rn.f32 	%f75, %f73, %f74;
	add.f32 	%f93, %f93, %f75;
$L__BB0_29:
	ld.global.u32 	%r53, [%rd17+12];
	setp.eq.s32 	%p18, %r53, -1;
	@%p18 bra 	$L__BB0_31;
	ld.global.u32 	%r54, [%rd18+12];
	cvt.rn.f32.s32 	%f76, %r54;
	ld.global.u32 	%r55, [%rd19+12];
	cvt.rn.f32.s32 	%f77, %r55;
	div.rn.f32 	%f78, %f76, %f77;
	add.f32 	%f93, %f93, %f78;
$L__BB0_31:
	add.s32 	%r69, %r69, 4;
$L__BB0_32:
	setp.eq.s32 	%p19, %r9, 0;
	@%p19 bra 	$L__BB0_42;
	setp.eq.s32 	%p20, %r9, 1;
	@%p20 bra 	$L__BB0_39;
	cvt.u64.u32 	%rd55, %r69;
	add.s64 	%rd56, %rd5, %rd55;
	shl.b64 	%rd57, %rd56, 2;
	add.s64 	%rd20, %rd3, %rd57;
	ld.global.u32 	%r56, [%rd20];
	setp.eq.s32 	%p21, %r56, -1;
	add.s64 	%rd58, %rd6, %rd55;
	shl.b64 	%rd59, %rd58, 2;
	add.s64 	%rd21, %rd2, %rd59;
	add.s64 	%rd60, %rd7, %rd55;
	shl.b64 	%rd61, %rd60, 2;
	add.s64 	%rd22, %rd1, %rd61;
	@%p21 bra 	$L__BB0_36;
	ld.global.u32 	%r57, [%rd21];
	cvt.rn.f32.s32 	%f80, %r57;
	ld.global.u32 	%r58, [%rd22];
	cvt.rn.f32.s32 	%f81, %r58;
	div.rn.f32 	%f82, %f80, %f81;
	add.f32 	%f93, %f93, %f82;
$L__BB0_36:
	ld.global.u32 	%r59, [%rd20+4];
	setp.eq.s32 	%p22, %r59, -1;
	@%p22 bra 	$L__BB0_38;
	ld.global.u32 	%r60, [%rd21+4];
	cvt.rn.f32.s32 	%f83, %r60;
	ld.global.u32 	%r61, [%rd22+4];
	cvt.rn.f32.s32 	%f84, %r61;
	div.rn.f32 	%f85, %f83, %f84;
	add.f32 	%f93, %f93, %f85;
$L__BB0_38:
	add.s32 	%r69, %r69, 2;
$L__BB0_39:
	and.b32  	%r62, %r14, 1;
	setp.eq.b32 	%p23, %r62, 1;
	not.pred 	%p24, %p23;
	@%p24 bra 	$L__BB0_42;
	cvt.u64.u32 	%rd23, %r69;
	add.s64 	%rd62, %rd5, %rd23;
	shl.b64 	%rd63, %rd62, 2;
	add.s64 	%rd64, %rd3, %rd63;
	ld.global.u32 	%r63, [%rd64];
	setp.eq.s32 	%p25, %r63, -1;
	@%p25 bra 	$L__BB0_42;
	add.s64 	%rd65, %rd6, %rd23;
	shl.b64 	%rd66, %rd65, 2;
	add.s64 	%rd67, %rd2, %rd66;
	ld.global.u32 	%r64, [%rd67];
	cvt.rn.f32.s32 	%f86, %r64;
	add.s64 	%rd68, %rd7, %rd23;
	shl.b64 	%rd69, %rd68, 2;
	add.s64 	%rd70, %rd1, %rd69;
	ld.global.u32 	%r65, [%rd70];
	cvt.rn.f32.s32 	%f87, %r65;
	div.rn.f32 	%f88, %f86, %f87;
	add.f32 	%f93, %f93, %f88;
$L__BB0_42:
	ld.param.u64 	%rd85, [_Z15bc_postprocess1PfPiS0_S0_S0_S0_S0_mmmmmmS0_S0_S0_S0_S0_S0_S0_iiS0_iiS_mS0_mS0_mS0_S0_S0_m_param_34];
	ld.param.u64 	%rd84, [_Z15bc_postprocess1PfPiS0_S0_S0_S0_S0_mmmmmmS0_S0_S0_S0_S0_S0_S0_iiS0_iiS_mS0_mS0_mS0_S0_S0_m_param_33];
	ld.param.u64 	%rd83, [_Z15bc_postprocess1PfPiS0_S0_S0_S0_S0_mmmmmmS0_S0_S0_S0_S0_S0_S0_iiS0_iiS_mS0_mS0_mS0_S0_S0_m_param_26];
	mul.lo.s64 	%rd71, %rd83, %rd4;
	cvta.to.global.u64 	%rd72, %rd29;
	and.b64  	%rd73, %rd71, -4;
	add.s64 	%rd74, %rd72, %rd73;
	ld.global.f32 	%f89, [%rd74];
	add.f32 	%f90, %f93, %f89;
	st.global.f32 	[%rd74], %f90;
	mul.lo.s64 	%rd75, %rd85, %rd4;
	cvta.to.global.u64 	%rd76, %rd84;
	and.b64  	%rd77, %rd75, -4;
	add.s64 	%rd78, %rd76, %rd77;
	ld.global.u32 	%r66, [%rd78];
	setp.ne.s32 	%p26, %r66, 1;
	@%p26 bra 	$L__BB0_44;
	ld.param.u64 	%rd82, [_Z15bc_postprocess1PfPiS0_S0_S0_S0_S0_mmmmmmS0_S0_S0_S0_S0_S0_S0_iiS0_iiS_mS0_mS0_mS0_S0_S0_m_param_0];
	cvta.to.global.u64 	%rd79, %rd82;
	mul.wide.s32 	%rd80, %r2, 4;
	add.s64 	%rd81, %rd79, %rd80;
	atom.global.add.f32 	%f91, [%rd81], %f93;
$L__BB0_44:
	ret;

}
	// .globl	_Z15bc_postprocess2PfPiS0_iS_mS0_S0_S0_S_iS_
.visible .entry _Z15bc_postprocess2PfPiS0_iS_mS0_S0_S0_S_iS_(
	.param .u64 .ptr .align 1 _Z15bc_postprocess2PfPiS0_iS_mS0_S0_S0_S_iS__param_0,
	.param .u64 .ptr .align 1 _Z15bc_postprocess2PfPiS0_iS_mS0_S0_S0_S_iS__param_1,
	.param .u64 .ptr .align 1 _Z15bc_postprocess2PfPiS0_iS_mS0_S0_S0_S_iS__param_2,
	.param .u32 _Z15bc_postprocess2PfPiS0_iS_mS0_S0_S0_S_iS__param_3,
	.param .u64 .ptr .align 1 _Z15bc_postprocess2PfPiS0_iS_mS0_S0_S0_S_iS__param_4,
	.param .u64 _Z15bc_postprocess2PfPiS0_iS_mS0_S0_S0_S_iS__param_5,
	.param .u64 .ptr .align 1 _Z15bc_postprocess2PfPiS0_iS_mS0_S0_S0_S_iS__param_6,
	.param .u64 .ptr .align 1 _Z15bc_postprocess2PfPiS0_iS_mS0_S0_S0_S_iS__param_7,
	.param .u64 .ptr .align 1 _Z15bc_postprocess2PfPiS0_iS_mS0_S0_S0_S_iS__param_8,
	.param .u64 .ptr .align 1 _Z15bc_postprocess2PfPiS0_iS_mS0_S0_S0_S_iS__param_9,
	.param .u32 _Z15bc_postprocess2PfPiS0_iS_mS0_S0_S0_S_iS__param_10,
	.param .u64 .ptr .align 1 _Z15bc_postprocess2PfPiS0_iS_mS0_S0_S0_S_iS__param_11
)
{
	.reg .pred 	%p<3>;
	.reg .b32 	%r<8>;
	.reg .b32 	%f<8>;
	.reg .b64 	%rd<26>;

	ld.param.u64 	%rd2, [_Z15bc_postprocess2PfPiS0_iS_mS0_S0_S0_S_iS__param_0];
	ld.param.u32 	%r2, [_Z15bc_postprocess2PfPiS0_iS_mS0_S0_S0_S_iS__param_3];
	ld.param.u64 	%rd3, [_Z15bc_postprocess2PfPiS0_iS_mS0_S0_S0_S_iS__param_4];
	ld.param.u64 	%rd4, [_Z15bc_postprocess2PfPiS0_iS_mS0_S0_S0_S_iS__param_5];
	ld.param.u64 	%rd5, [_Z15bc_postprocess2PfPiS0_iS_mS0_S0_S0_S_iS__param_6];
	ld.param.u64 	%rd6, [_Z15bc_postprocess2PfPiS0_iS_mS0_S0_S0_S_iS__param_7];
	ld.param.u64 	%rd7, [_Z15bc_postprocess2PfPiS0_iS_mS0_S0_S0_S_iS__param_9];
	ld.param.u64 	%rd8, [_Z15bc_postprocess2PfPiS0_iS_mS0_S0_S0_S_iS__param_11];
	mov.u32 	%r3, %ctaid.x;
	mov.u32 	%r4, %ntid.x;
	mov.u32 	%r5, %tid.x;
	mad.lo.s32 	%r1, %r3, %r4, %r5;
	setp.ge.s32 	%p1, %r1, %r2;
	@%p1 bra 	$L__BB1_4;
	cvta.to.global.u64 	%rd9, %rd3;
	cvta.to.global.u64 	%rd10, %rd5;
	cvt.s64.s32 	%rd1, %r1;
	mul.lo.s64 	%rd11, %rd4, %rd1;
	and.b64  	%rd12, %rd11, -4;
	add.s64 	%rd13, %rd9, %rd12;
	ld.global.f32 	%f7, [%rd13];
	mul.wide.s32 	%rd14, %r1, 4;
	add.s64 	%rd15, %rd10, %rd14;
	ld.global.u32 	%r6, [%rd15];
	setp.eq.s32 	%p2, %r6, -1;
	@%p2 bra 	$L__BB1_3;
	cvta.to.global.u64 	%rd16, %rd6;
	shl.b64 	%rd17, %rd1, 2;
	add.s64 	%rd18, %rd16, %rd17;
	ld.global.u32 	%r7, [%rd18];
	cvt.rn.f32.s32 	%f4, %r7;
	cvta.to.global.u64 	%rd19, %rd7;
	add.s64 	%rd20, %rd19, %rd17;
	ld.global.f32 	%f5, [%rd20];
	fma.rn.f32 	%f7, %f5, %f4, %f7;
$L__BB1_3:
	cvta.to.global.u64 	%rd21, %rd2;
	shl.b64 	%rd22, %rd1, 2;
	add.s64 	%rd23, %rd21, %rd22;
	atom.global.add.f32 	%f6, [%rd23], %f7;
	cvta.to.global.u64 	%rd24, %rd8;
	add.s64 	%rd25, %rd24, %rd22;
	st.global.f32 	[%rd25], %f7;
$L__BB1_4:
	ret;

}
	// .globl	_ZN3cub18CUB_300001_SM_10006detail11EmptyKernelIvEEvv
.visible .entry _ZN3cub18CUB_300001_SM_10006detail11EmptyKernelIvEEvv()
{


	ret;

}


// ===== COMPILED SASS (sm_100) =====

	.target	sm_100

	.elftype	@"ET_EXEC"


//--------------------- .note.nv.tkinfo           --------------------------
	.section	.note.nv.tkinfo,"",@"SHT_NOTE"
	.sectionflags	@"SHF_NOTE_NV_TKINFO"
	.tkinfo
        /*0018*/ 	.word	0x00000002
        /*0030*/ 	.string	""
        /*0030*/ 	.string	"ptxas"
        /*0030*/ 	.string	"Cuda compilation tools, release 13.0, V13.0.88"
        /*0030*/ 	.string	"Build cuda_13.0.r13.0/compiler.36424714_0"
        /*0030*/ 	.string	"-arch sm_100 -m 64 "



//--------------------- .note.nv.cuinfo           --------------------------
	.section	.note.nv.cuinfo,"",@"SHT_NOTE"
	.sectionflags	@"SHF_NOTE_NV_CUINFO"
        /*0018*/ 	.short	0x0002
        /*001a*/ 	.short	0x0064
        /*001c*/ 	.short	0x0082
	.zero		2


//--------------------- .nv.info                  --------------------------
	.section	.nv.info,"",@"SHT_CUDA_INFO"
	.align	4


	//----- nvinfo : EIATTR_REGCOUNT
	.align		4
        /*0000*/ 	.byte	0x04, 0x2f
        /*0002*/ 	.short	(.L_44 - .L_43)
	.align		4
.L_43:
        /*0004*/ 	.word	index@(_Z15bc_postprocess1PfPiS0_S0_S0_S0_S0_mmmmmmS0_S0_S0_S0_S0_S0_S0_iiS0_iiS_mS0_mS0_mS0_S0_S0_m)
        /*0008*/ 	.word	0x0000001d


	//----- nvinfo : EIATTR_FRAME_SIZE
	.align		4
.L_44:
        /*000c*/ 	.byte	0x04, 0x11
        /*000e*/ 	.short	(.L_46 - .L_45)
	.align		4
.L_45:
        /*0010*/ 	.word	index@($__internal_0_$__cuda_sm3x_div_rn_noftz_f32_slowpath)
        /*0014*/ 	.word	0x00000000


	//----- nvinfo : EIATTR_FRAME_SIZE
	.align		4
.L_46:
        /*0018*/ 	.byte	0x04, 0x11
        /*001a*/ 	.short	(.L_48 - .L_47)
	.align		4
.L_47:
        /*001c*/ 	.word	index@(_Z15bc_postprocess1PfPiS0_S0_S0_S0_S0_mmmmmmS0_S0_S0_S0_S0_S0_S0_iiS0_iiS_mS0_mS0_mS0_S0_S0_m)
        /*0020*/ 	.word	0x00000000


	//----- nvinfo : EIATTR_REGCOUNT
	.align		4
.L_48:
        /*0024*/ 	.byte	0x04, 0x2f
        /*0026*/ 	.short	(.L_50 - .L_49)
	.align		4
.L_49:
        /*0028*/ 	.word	index@(_Z15bc_postprocess2PfPiS0_iS_mS0_S0_S0_S_iS_)
        /*002c*/ 	.word	0x00000014


	//----- nvinfo : EIATTR_FRAME_SIZE
	.align		4
.L_50:
        /*0030*/ 	.byte	0x04, 0x11
        /*0032*/ 	.short	(.L_52 - .L_51)
	.align		4
.L_51:
        /*0034*/ 	.word	index@(_Z15bc_postprocess2PfPiS0_iS_mS0_S0_S0_S_iS_)
        /*0038*/ 	.word	0x00000000


	//----- nvinfo : EIATTR_REGCOUNT
	.align		4
.L_52:
        /*003c*/ 	.byte	0x04, 0x2f
        /*003e*/ 	.short	(.L_54 - .L_53)
	.align		4
.L_53:
        /*0040*/ 	.word	index@(_ZN3cub18CUB_300001_SM_10006detail11EmptyKernelIvEEvv)
        /*0044*/ 	.word	0x00000004


	//----- nvinfo : EIATTR_FRAME_SIZE
	.align		4
.L_54:
        /*0048*/ 	.byte	0x04, 0x11
        /*004a*/ 	.short	(.L_56 - .L_55)
	.align		4
.L_55:
        /*004c*/ 	.word	index@(_ZN3cub18CUB_300001_SM_10006detail11EmptyKernelIvEEvv)
        /*0050*/ 	.word	0x00000000


	//----- nvinfo : EIATTR_MIN_STACK_SIZE
	.align		4
.L_56:
        /*0054*/ 	.byte	0x04, 0x12
        /*0056*/ 	.short	(.L_58 - .L_57)
	.align		4
.L_57:
        /*0058*/ 	.word	index@(_ZN3cub18CUB_300001_SM_10006detail11EmptyKernelIvEEvv)
        /*005c*/ 	.word	0x00000000


	//----- nvinfo : EIATTR_MIN_STACK_SIZE
	.align		4
.L_58:
        /*0060*/ 	.byte	0x04, 0x12
        /*0062*/ 	.short	(.L_60 - .L_59)
	.align		4
.L_59:
        /*0064*/ 	.word	index@(_Z15bc_postprocess2PfPiS0_iS_mS0_S0_S0_S_iS_)
        /*0068*/ 	.word	0x00000000


	//----- nvinfo : EIATTR_MIN_STACK_SIZE
	.align		4
.L_60:
        /*006c*/ 	.byte	0x04, 0x12
        /*006e*/ 	.short	(.L_62 - .L_61)
	.align		4
.L_61:
        /*0070*/ 	.word	index@(_Z15bc_postprocess1PfPiS0_S0_S0_S0_S0_mmmmmmS0_S0_S0_S0_S0_S0_S0_iiS0_iiS_mS0_mS0_mS0_S0_S0_m)
        /*0074*/ 	.word	0x00000000
.L_62:


//--------------------- .nv.compat                --------------------------
	.section	.nv.compat,"",@"SHT_CUDA_COMPAT_INFO"
	.align	4
        /*0000*/ 	.byte	0x02, 0x09, 0x00, 0x00, 0x02, 0x02, 0x01, 0x00, 0x02, 0x05, 0x05, 0x00, 0x03, 0x07, 0x01, 0x01
        /*0010*/ 	.byte	0x02, 0x03, 0x00, 0x00, 0x02, 0x06, 0x01, 0x00, 0x04, 0x0b, 0x08, 0x00, 0x01, 0x00, 0x00, 0x00
        /*0020*/ 	.byte	0x00, 0x00, 0x00, 0x00


//--------------------- .nv.info._ZN3cub18CUB_300001_SM_10006detail11EmptyKernelIvEEvv --------------------------
	.section	.nv.info._ZN3cub18CUB_300001_SM_10006detail11EmptyKernelIvEEvv,"",@"SHT_CUDA_INFO"
	.sectionflags	@""
	.align	4


	//----- nvinfo : EIATTR_CUDA_API_VERSION
	.align		4
        /*0000*/ 	.byte	0x04, 0x37
        /*0002*/ 	.short	(.L_64 - .L_63)
.L_63:
        /*0004*/ 	.word	0x00000082


	//----- nvinfo : EIATTR_SPARSE_MMA_MASK
	.align		4
.L_64:
        /*0008*/ 	.byte	0x03, 0x50
        /*000a*/ 	.short	0x0000


	//----- nvinfo : EIATTR_MAXREG_COUNT
	.align		4
        /*000c*/ 	.byte	0x03, 0x1b
        /*000e*/ 	.short	0x00ff


	//----- nvinfo : EIATTR_MERCURY_ISA_VERSION
	.align		4
        /*0010*/ 	.byte	0x03, 0x5f
        /*0012*/ 	.short	0x0101


	//----- nvinfo : EIATTR_VRC_CTA_INIT_COUNT
	.align		4
        /*0014*/ 	.byte	0x02, 0x4a
	.zero		1
	.zero		1


	//----- nvinfo : EIATTR_EXIT_INSTR_OFFSETS
	.align		4
        /*0018*/ 	.byte	0x04, 0x1c
        /*001a*/ 	.short	(.L_66 - .L_65)


	//   ....[0]....
.L_65:
        /*001c*/ 	.word	0x00000010


	//----- nvinfo : EIATTR_SW_WAR
	.align		4
.L_66:
        /*0020*/ 	.byte	0x04, 0x36
        /*0022*/ 	.short	(.L_68 - .L_67)
.L_67:
        /*0024*/ 	.word	0x00000008
.L_68:


//--------------------- .nv.info._Z15bc_postprocess2PfPiS0_iS_mS0_S0_S0_S_iS_ --------------------------
	.section	.nv.info._Z15bc_postprocess2PfPiS0_iS_mS0_S0_S0_S_iS_,"",@"SHT_CUDA_INFO"
	.sectionflags	@""
	.align	4


	//----- nvinfo : EIATTR_CUDA_API_VERSION
	.align		4
        /*0000*/ 	.byte	0x04, 0x37
        /*0002*/ 	.short	(.L_70 - .L_69)
.L_69:
        /*0004*/ 	.word	0x00000082


	//----- nvinfo : EIATTR_KPARAM_INFO
	.align		4
.L_70:
        /*0008*/ 	.byte	0x04, 0x17
        /*000a*/ 	.short	(.L_72 - .L_71)
.L_71:
        /*000c*/ 	.word	0x00000000
        /*0010*/ 	.short	0x000b
        /*0012*/ 	.short	0x0058
        /*0014*/ 	.byte	0x00, 0xf5, 0x21, 0x00


	//----- nvinfo : EIATTR_KPARAM_INFO
	.align		4
.L_72:
        /*0018*/ 	.byte	0x04, 0x17
        /*001a*/ 	.short	(.L_74 - .L_73)
.L_73:
        /*001c*/ 	.word	0x00000000
        /*0020*/ 	.short	0x000a
        /*0022*/ 	.short	0x0050
        /*0024*/ 	.byte	0x00, 0xf0, 0x11, 0x00


	//----- nvinfo : EIATTR_KPARAM_INFO
	.align		4
.L_74:
        /*0028*/ 	.byte	0x04, 0x17
        /*002a*/ 	.short	(.L_76 - .L_75)
.L_75:
        /*002c*/ 	.word	0x00000000
        /*0030*/ 	.short	0x0009
        /*0032*/ 	.short	0x0048
        /*0034*/ 	.byte	0x00, 0xf5, 0x21, 0x00


	//----- nvinfo : EIATTR_KPARAM_INFO
	.align		4
.L_76:
        /*0038*/ 	.byte	0x04, 0x17
        /*003a*/ 	.short	(.L_78 - .L_77)
.L_77:
        /*003c*/ 	.word	0x00000000
        /*0040*/ 	.short	0x0008
        /*0042*/ 	.short	0x0040
        /*0044*/ 	.byte	0x00, 0xf5, 0x21, 0x00


	//----- nvinfo : EIATTR_KPARAM_INFO
	.align		4
.L_78:
        /*0048*/ 	.byte	0x04, 0x17
        /*004a*/ 	.short	(.L_80 - .L_79)
.L_79:
        /*004c*/ 	.word	0x00000000
        /*0050*/ 	.short	0x0007
        /*0052*/ 	.short	0x0038
        /*0054*/ 	.byte	0x00, 0xf5, 0x21, 0x00


	//----- nvinfo : EIATTR_KPARAM_INFO
	.align		4
.L_80:
        /*0058*/ 	.byte	0x04, 0x17
        /*005a*/ 	.short	(.L_82 - .L_81)
.L_81:
        /*005c*/ 	.word	0x00000000
        /*0060*/ 	.short	0x0006
        /*0062*/ 	.short	0x0030
        /*0064*/ 	.byte	0x00, 0xf5, 0x21, 0x00


	//----- nvinfo : EIATTR_KPARAM_INFO
	.align		4
.L_82:
        /*0068*/ 	.byte	0x04, 0x17
        /*006a*/ 	.short	(.L_84 - .L_83)
.L_83:
        /*006c*/ 	.word	0x00000000
        /*0070*/ 	.short	0x0005
        /*0072*/ 	.short	0x0028
        /*0074*/ 	.byte	0x00, 0xf0, 0x21, 0x00


	//----- nvinfo : EIATTR_KPARAM_INFO
	.align		4
.L_84:
        /*0078*/ 	.byte	0x04, 0x17
        /*007a*/ 	.short	(.L_86 - .L_85)
.L_85:
        /*007c*/ 	.word	0x00000000
        /*0080*/ 	.short	0x0004
        /*0082*/ 	.short	0x0020
        /*0084*/ 	.byte	0x00, 0xf5, 0x21, 0x00


	//----- nvinfo : EIATTR_KPARAM_INFO
	.align		4
.L_86:
        /*0088*/ 	.byte	0x04, 0x17
        /*008a*/ 	.short	(.L_88 - .L_87)
.L_87:
        /*008c*/ 	.word	0x00000000
        /*0090*/ 	.short	0x0003
        /*0092*/ 	.short	0x0018
        /*0094*/ 	.byte	0x00, 0xf0, 0x11, 0x00


	//----- nvinfo : EIATTR_KPARAM_INFO
	.align		4
.L_88:
        /*0098*/ 	.byte	0x04, 0x17
        /*009a*/ 	.short	(.L_90 - .L_89)
.L_89:
        /*009c*/ 	.word	0x00000000
        /*00a0*/ 	.short	0x0002
        /*00a2*/ 	.short	0x0010
        /*00a4*/ 	.byte	0x00, 0xf5, 0x21, 0x00


	//----- nvinfo : EIATTR_KPARAM_INFO
	.align		4
.L_90:
        /*00a8*/ 	.byte	0x04, 0x17
        /*00aa*/ 	.short	(.L_92 - .L_91)
.L_91:
        /*00ac*/ 	.word	0x00000000
        /*00b0*/ 	.short	0x0001
        /*00b2*/ 	.short	0x0008
        /*00b4*/ 	.byte	0x00, 0xf5, 0x21, 0x00


	//----- nvinfo : EIATTR_KPARAM_INFO
	.align		4
.L_92:
        /*00b8*/ 	.byte	0x04, 0x17
        /*00ba*/ 	.short	(.L_94 - .L_93)
.L_93:
        /*00bc*/ 	.word	0x00000000
        /*00c0*/ 	.short	0x0000
        /*00c2*/ 	.short	0x0000
        /*00c4*/ 	.byte	0x00, 0xf5, 0x21, 0x00


	//----- nvinfo : EIATTR_SPARSE_MMA_MASK
	.align		4
.L_94:
        /*00c8*/ 	.byte	0x03, 0x50
        /*00ca*/ 	.short	0x0000


	//----- nvinfo : EIATTR_MAXREG_COUNT
	.align		4
        /*00cc*/ 	.byte	0x03, 0x1b
        /*00ce*/ 	.short	0x00ff


	//----- nvinfo : EIATTR_MERCURY_ISA_VERSION
	.align		4
        /*00d0*/ 	.byte	0x03, 0x5f
        /*00d2*/ 	.short	0x0101


	//----- nvinfo : EIATTR_VRC_CTA_INIT_COUNT
	.align		4
        /*00d4*/ 	.byte	0x02, 0x4a
	.zero		1
	.zero		1


	//----- nvinfo : EIATTR_EXIT_INSTR_OFFSETS
	.align		4
        /*00d8*/ 	.byte	0x04, 0x1c
        /*00da*/ 	.short	(.L_96 - .L_95)


	//   ....[0]....
.L_95:
        /*00dc*/ 	.word	0x00000070


	//   ....[1]....
        /*00e0*/ 	.word	0x000002a0


	//----- nvinfo : EIATTR_CBANK_PARAM_SIZE
	.align		4
.L_96:
        /*00e4*/ 	.byte	0x03, 0x19
        /*00e6*/ 	.short	0x0060


	//----- nvinfo : EIATTR_PARAM_CBANK
	.align		4
        /*00e8*/ 	.byte	0x04, 0x0a
        /*00ea*/ 	.short	(.L_98 - .L_97)
	.align		4
.L_97:
        /*00ec*/ 	.word	index@(.nv.constant0._Z15bc_postprocess2PfPiS0_iS_mS0_S0_S0_S_iS_)
        /*00f0*/ 	.short	0x0380
        /*00f2*/ 	.short	0x0060


	//----- nvinfo : EIATTR_SW_WAR
	.align		4
.L_98:
        /*00f4*/ 	.byte	0x04, 0x36
        /*00f6*/ 	.short	(.L_100 - .L_99)
.L_99:
        /*00f8*/ 	.word	0x00000008
.L_100:


//--------------------- .nv.info._Z15bc_postprocess1PfPiS0_S0_S0_S0_S0_mmmmmmS0_S0_S0_S0_S0_S0_S0_iiS0_iiS_mS0_mS0_mS0_S0_S0_m --------------------------
	.section	.nv.info._Z15bc_postprocess1PfPiS0_S0_S0_S0_S0_mmmmmmS0_S0_S0_S0_S0_S0_S0_iiS0_iiS_mS0_mS0_mS0_S0_S0_m,"",@"SHT_CUDA_INFO"
	.sectionflags	@""
	.align	4


	//----- nvinfo : EIATTR_CUDA_API_VERSION
	.align		4
        /*0000*/ 	.byte	0x04, 0x37
        /*0002*/ 	.short	(.L_102 - .L_101)
.L_101:
        /*0004*/ 	.word	0x00000082


	//----- nvinfo : EIATTR_KPARAM_INFO
	.align		4
.L_102:
        /*0008*/ 	.byte	0x04, 0x17
        /*000a*/ 	.short	(.L_104 - .L_103)
.L_103:
        /*000c*/ 	.word	0x00000000
        /*0010*/ 	.short	0x0022
        /*0012*/ 	.short	0x0100
        /*0014*/ 	.byte	0x00, 0xf0, 0x21, 0x00


	//----- nvinfo : EIATTR_KPARAM_INFO
	.align		4
.L_104:
        /*0018*/ 	.byte	0x04, 0x17
        /*001a*/ 	.short	(.L_106 - .L_105)
.L_105:
        /*001c*/ 	.word	0x00000000
        /*0020*/ 	.short	0x0021
        /*0022*/ 	.short	0x00f8
        /*0024*/ 	.byte	0x00, 0xf5, 0x21, 0x00


	//----- nvinfo : EIATTR_KPARAM_INFO
	.align		4
.L_106:
        /*0028*/ 	.byte	0x04, 0x17
        /*002a*/ 	.short	(.L_108 - .L_107)
.L_107:
        /*002c*/ 	.word	0x00000000
        /*0030*/ 	.short	0x0020
        /*0032*/ 	.short	0x00f0
        /*0034*/ 	.byte	0x00, 0xf5, 0x21, 0x00


	//----- nvinfo : EIATTR_KPARAM_INFO
	.align		4
.L_108:
        /*0038*/ 	.byte	0x04, 0x17
        /*003a*/ 	.short	(.L_110 - .L_109)
.L_109:
        /*003c*/ 	.word	0x00000000
        /*0040*/ 	.short	0x001f
        /*0042*/ 	.short	0x00e8
        /*0044*/ 	.byte	0x00, 0xf5, 0x21, 0x00


	//----- nvinfo : EIATTR_KPARAM_INFO
	.align		4
.L_110:
        /*0048*/ 	.byte	0x04, 0x17
        /*004a*/ 	.short	(.L_112 - .L_111)
.L_111:
        /*004c*/ 	.word	0x00000000
        /*0050*/ 	.short	0x001e
        /*0052*/ 	.short	0x00e0
        /*0054*/ 	.byte	0x00, 0xf0, 0x21, 0x00


	//----- nvinfo : EIATTR_KPARAM_INFO
	.align		4
.L_112:
        /*0058*/ 	.byte	0x04, 0x17
        /*005a*/ 	.short	(.L_114 - .L_113)
.L_113:
        /*005c*/ 	.word	0x00000000
        /*0060*/ 	.short	0x001d
        /*0062*/ 	.short	0x00d8
        /*0064*/ 	.byte	0x00, 0xf5, 0x21, 0x00


	//----- nvinfo : EIATTR_KPARAM_INFO
	.align		4
.L_114:
        /*0068*/ 	.byte	0x04, 0x17
        /*006a*/ 	.short	(.L_116 - .L_115)
.L_115:
        /*006c*/ 	.word	0x00000000
        /*0070*/ 	.short	0x001c
        /*0072*/ 	.short	0x00d0
        /*0074*/ 	.byte	0x00, 0xf0, 0x21, 0x00


	//----- nvinfo : EIATTR_KPARAM_INFO
	.align		4
.L_116:
        /*0078*/ 	.byte	0x04, 0x17
        /*007a*/ 	.short	(.L_118 - .L_117)
.L_117:
        /*007c*/ 	.word	0x00000000
        /*0080*/ 	.short	0x001b
        /*0082*/ 	.short	0x00c8
        /*0084*/ 	.byte	0x00, 0xf5, 0x21, 0x00


	//----- nvinfo : EIATTR_KPARAM_INFO
	.align		4
.L_118:
        /*0088*/ 	.byte	0x04, 0x17
        /*008a*/ 	.short	(.L_120 - .L_119)
.L_119:
        /*008c*/ 	.word	0x00000000
        /*0090*/ 	.short	0x001a
        /*0092*/ 	.short	0x00c0
        /*0094*/ 	.byte	0x00, 0xf0, 0x21, 0x00


	//----- nvinfo : EIATTR_KPARAM_INFO
	.align		4
.L_120:
        /*0098*/ 	.byte	0x04, 0x17
        /*009a*/ 	.short	(.L_122 - .L_121)
.L_121:
        /*009c*/ 	.word	0x00000000
        /*00a0*/ 	.short	0x0019
        /*00a2*/ 	.short	0x00b8
        /*00a4*/ 	.byte	0x00, 0xf5, 0x21, 0x00


	//----- nvinfo : EIATTR_KPARAM_INFO
	.align		4
.L_122:
        /*00a8*/ 	.byte	0x04, 0x17
        /*00aa*/ 	.short	(.L_124 - .L_123)
.L_123:
        /*00ac*/ 	.word	0x00000000
        /*00b0*/ 	.short	0x0018
        /*00b2*/ 	.short	0x00b4
        /*00b4*/ 	.byte	0x00, 0xf0, 0x11, 0x00


	//----- nvinfo : EIATTR_KPARAM_INFO
	.align		4
.L_124:
        /*00b8*/ 	.byte	0x04, 0x17
        /*00ba*/ 	.short	(.L_126 - .L_125)
.L_125:
        /*00bc*/ 	.word	0x00000000
        /*00c0*/ 	.short	0x0017
        /*00c2*/ 	.short	0x00b0
        /*00c4*/ 	.byte	0x00, 0xf0, 0x11, 0x00


	//----- nvinfo : EIATTR_KPARAM_INFO
	.align		4
.L_126:
        /*00c8*/ 	.byte	0x04, 0x17
        /*00ca*/ 	.short	(.L_128 - .L_127)
.L_127:
        /*00cc*/ 	.word	0x00000000
        /*00d0*/ 	.short	0x0016
        /*00d2*/ 	.short	0x00a8
        /*00d4*/ 	.byte	0x00, 0xf5, 0x21, 0x00


	//----- nvinfo : EIATTR_KPARAM_INFO
	.align		4
.L_128:
        /*00d8*/ 	.byte	0x04, 0x17
        /*00da*/ 	.short	(.L_130 - .L_129)
.L_129:
        /*00dc*/ 	.word	0x00000000
        /*00e0*/ 	.short	0x0015
        /*00e2*/ 	.short	0x00a4
        /*00e4*/ 	.byte	0x00, 0xf0, 0x11, 0x00


	//----- nvinfo : EIATTR_KPARAM_INFO
	.align		4
.L_130:
        /*00e8*/ 	.byte	0x04, 0x17
        /*00ea*/ 	.short	(.L_132 - .L_131)
.L_131:
        /*00ec*/ 	.word	0x00000000
        /*00f0*/ 	.short	0x0014
        /*00f2*/ 	.short	0x00a0
        /*00f4*/ 	.byte	0x00, 0xf0, 0x11, 0x00


	//----- nvinfo : EIATTR_KPARAM_INFO
	.align		4
.L_132:
        /*00f8*/ 	.byte	0x04, 0x17
        /*00fa*/ 	.short	(.L_134 - .L_133)
.L_133:
        /*00fc*/ 	.word	0x00000000
        /*0100*/ 	.short	0x0013
        /*0102*/ 	.short	0x0098
        /*0104*/ 	.byte	0x00, 0xf5, 0x21, 0x00


	//----- nvinfo : EIATTR_KPARAM_INFO
	.align		4
.L_134:
        /*0108*/ 	.byte	0x04, 0x17
        /*010a*/ 	.short	(.L_136 - .L_135)
.L_135:
        /*010c*/ 	.word	0x00000000
        /*0110*/ 	.short	0x0012
        /*0112*/ 	.short	0x0090
        /*0114*/ 	.byte	0x00, 0xf5, 0x21, 0x00


	//----- nvinfo : EIATTR_KPARAM_INFO
	.align		4
.L_136:
        /*0118*/ 	.byte	0x04, 0x17
        /*011a*/ 	.short	(.L_138 - .L_137)
.L_137:
        /*011c*/ 	.word	0x00000000
        /*0120*/ 	.short	0x0011
        /*0122*/ 	.short	0x0088
        /*0124*/ 	.byte	0x00, 0xf5, 0x21, 0x00


	//----- nvinfo : EIATTR_KPARAM_INFO
	.align		4
.L_138:
        /*0128*/ 	.byte	0x04, 0x17
        /*012a*/ 	.short	(.L_140 - .L_139)
.L_139:
        /*012c*/ 	.word	0x00000000
        /*0130*/ 	.short	0x0010
        /*0132*/ 	.short	0x0080
        /*0134*/ 	.byte	0x00, 0xf5, 0x21, 0x00


	//----- nvinfo : EIATTR_KPARAM_INFO
	.align		4
.L_140:
        /*0138*/ 	.byte	0x04, 0x17
        /*013a*/ 	.short	(.L_142 - .L_141)
.L_141:
        /*013c*/ 	.word	0x00000000
        /*0140*/ 	.short	0x000f
        /*0142*/ 	.short	0x0078
        /*0144*/ 	.byte	0x00, 0xf5, 0x21, 0x00


	//----- nvinfo : EIATTR_KPARAM_INFO
	.align		4
.L_142:
        /*0148*/ 	.byte	0x04, 0x17
        /*014a*/ 	.short	(.L_144 - .L_143)
.L_143:
        /*014c*/ 	.word	0x00000000
        /*0150*/ 	.short	0x000e
        /*0152*/ 	.short	0x0070
        /*0154*/ 	.byte	0x00, 0xf5, 0x21, 0x00


	//----- nvinfo : EIATTR_KPARAM_INFO
	.align		4
.L_144:
        /*0158*/ 	.byte	0x04, 0x17
        /*015a*/ 	.short	(.L_146 - .L_145)
.L_145:
        /*015c*/ 	.word	0x00000000
        /*0160*/ 	.short	0x000d
        /*0162*/ 	.short	0x0068
        /*0164*/ 	.byte	0x00, 0xf5, 0x21, 0x00


	//----- nvinfo : EIATTR_KPARAM_INFO
	.align		4
.L_146:
        /*0168*/ 	.byte	0x04, 0x17
        /*016a*/ 	.short	(.L_148 - .L_147)
.L_147:
        /*016c*/ 	.word	0x00000000
        /*0170*/ 	.short	0x000c
        /*0172*/ 	.short	0x0060
        /*0174*/ 	.byte	0x00, 0xf0, 0x21, 0x00


	//----- nvinfo : EIATTR_KPARAM_INFO
	.align		4
.L_148:
        /*0178*/ 	.byte	0x04, 0x17
        /*017a*/ 	.short	(.L_150 - .L_149)
.L_149:
        /*017c*/ 	.word	0x00000000
        /*0180*/ 	.short	0x000b
        /*0182*/ 	.short	0x0058
        /*0184*/ 	.byte	0x00, 0xf0, 0x21, 0x00


	//----- nvinfo : EIATTR_KPARAM_INFO
	.align		4
.L_150:
        /*0188*/ 	.byte	0x04, 0x17
        /*018a*/ 	.short	(.L_152 - .L_151)
.L_151:
        /*018c*/ 	.word	0x00000000
        /*0190*/ 	.short	0x000a
        /*0192*/ 	.short	0x0050
        /*0194*/ 	.byte	0x00, 0xf0, 0x21, 0x00


	//----- nvinfo : EIATTR_KPARAM_INFO
	.align		4
.L_152:
        /*0198*/ 	.byte	0x04, 0x17
        /*019a*/ 	.short	(.L_154 - .L_153)
.L_153:
        /*019c*/ 	.word	0x00000000
        /*01a0*/ 	.short	0x0009
        /*01a2*/ 	.short	0x0048
        /*01a4*/ 	.byte	0x00, 0xf0, 0x21, 0x00


	//----- nvinfo : EIATTR_KPARAM_INFO
	.align		4
.L_154:
        /*01a8*/ 	.byte	0x04, 0x17
        /*01aa*/ 	.short	(.L_156 - .L_155)
.L_155:
        /*01ac*/ 	.word	0x00000000
        /*01b0*/ 	.short	0x0008
        /*01b2*/ 	.short	0x0040
        /*01b4*/ 	.byte	0x00, 0xf0, 0x21, 0x00


	//----- nvinfo : EIATTR_KPARAM_INFO
	.align		4
.L_156:
        /*01b8*/ 	.byte	0x04, 0x17
        /*01ba*/ 	.short	(.L_158 - .L_157)
.L_157:
        /*01bc*/ 	.word	0x00000000
        /*01c0*/ 	.short	0x0007
        /*01c2*/ 	.short	0x0038
        /*01c4*/ 	.byte	0x00, 0xf0, 0x21, 0x00


	//----- nvinfo : EIATTR_KPARAM_INFO
	.align		4
.L_158:
        /*01c8*/ 	.byte	0x04, 0x17
        /*01ca*/ 	.short	(.L_160 - .L_159)
.L_159:
        /*01cc*/ 	.word	0x00000000
        /*01d0*/ 	.short	0x0006
        /*01d2*/ 	.short	0x0030
        /*01d4*/ 	.byte	0x00, 0xf5, 0x21, 0x00


	//----- nvinfo : EIATTR_KPARAM_INFO
	.align		4
.L_160:
        /*01d8*/ 	.byte	0x04, 0x17
        /*01da*/ 	.short	(.L_162 - .L_161)
.L_161:
        /*01dc*/ 	.word	0x00000000
        /*01e0*/ 	.short	0x0005
        /*01e2*/ 	.short	0x0028
        /*01e4*/ 	.byte	0x00, 0xf5, 0x21, 0x00


	//----- nvinfo : EIATTR_KPARAM_INFO
	.align		4
.L_162:
        /*01e8*/ 	.byte	0x04, 0x17
        /*01ea*/ 	.short	(.L_164 - .L_163)
.L_163:
        /*01ec*/ 	.word	0x00000000
        /*01f0*/ 	.short	0x0004
        /*01f2*/ 	.short	0x0020
        /*01f4*/ 	.byte	0x00, 0xf5, 0x21, 0x00


	//----- nvinfo : EIATTR_KPARAM_INFO
	.align		4
.L_164:
        /*01f8*/ 	.byte	0x04, 0x17
        /*01fa*/ 	.short	(.L_166 - .L_165)
.L_165:
        /*01fc*/ 	.word	0x00000000
        /*0200*/ 	.short	0x0003
        /*0202*/ 	.short	0x0018
        /*0204*/ 	.byte	0x00, 0xf5, 0x21, 0x00


	//----- nvinfo : EIATTR_KPARAM_INFO
	.align		4
.L_166:
        /*0208*/ 	.byte	0x04, 0x17
        /*020a*/ 	.short	(.L_168 - .L_167)
.L_167:
        /*020c*/ 	.word	0x00000000
        /*0210*/ 	.short	0x0002
        /*0212*/ 	.short	0x0010
        /*0214*/ 	.byte	0x00, 0xf5, 0x21, 0x00


	//----- nvinfo : EIATTR_KPARAM_INFO
	.align		4
.L_168:
        /*0218*/ 	.byte	0x04, 0x17
        /*021a*/ 	.short	(.L_170 - .L_169)
.L_169:
        /*021c*/ 	.word	0x00000000
        /*0220*/ 	.short	0x0001
        /*0222*/ 	.short	0x0008
        /*0224*/ 	.byte	0x00, 0xf5, 0x21, 0x00


	//----- nvinfo : EIATTR_KPARAM_INFO
	.align		4
.L_170:
        /*0228*/ 	.byte	0x04, 0x17
        /*022a*/ 	.short	(.L_172 - .L_171)
.L_171:
        /*022c*/ 	.word	0x00000000
        /*0230*/ 	.short	0x0000
        /*0232*/ 	.short	0x0000
        /*0234*/ 	.byte	0x00, 0xf5, 0x21, 0x00


	//----- nvinfo : EIATTR_SPARSE_MMA_MASK
	.align		4
.L_172:
        /*0238*/ 	.byte	0x03, 0x50
        /*023a*/ 	.short	0x0000


	//----- nvinfo : EIATTR_MAXREG_COUNT
	.align		4
        /*023c*/ 	.byte	0x03, 0x1b
        /*023e*/ 	.short	0x00ff


	//----- nvinfo : EIATTR_MERCURY_ISA_VERSION
	.align		4
        /*0240*/ 	.byte	0x03, 0x5f
        /*0242*/ 	.short	0x0101


	//----- nvinfo : EIATTR_VRC_CTA_INIT_COUNT
	.align		4
        /*0244*/ 	.byte	0x02, 0x4a
	.zero		1
	.zero		1


	//----- nvinfo : EIATTR_EXIT_INSTR_OFFSETS
	.align		4
        /*0248*/ 	.byte	0x04, 0x1c
        /*024a*/ 	.short	(.L_174 - .L_173)


	//   ....[0]....
.L_173:
        /*024c*/ 	.word	0x00000070


	//   ....[1]....
        /*0250*/ 	.word	0x00001ed0


	//   ....[2]....
        /*0254*/ 	.word	0x00001f10


	//----- nvinfo : EIATTR_CRS_STACK_SIZE
	.align		4
.L_174:
        /*0258*/ 	.byte	0x04, 0x1e
        /*025a*/ 	.short	(.L_176 - .L_175)
.L_175:
        /*025c*/ 	.word	0x00000000


	//----- nvinfo : EIATTR_CBANK_PARAM_SIZE
	.align		4
.L_176:
        /*0260*/ 	.byte	0x03, 0x19
        /*0262*/ 	.short	0x0108


	//----- nvinfo : EIATTR_PARAM_CBANK
	.align		4
        /*0264*/ 	.byte	0x04, 0x0a
        /*0266*/ 	.short	(.L_178 - .L_177)
	.align		4
.L_177:
        /*0268*/ 	.word	index@(.nv.constant0._Z15bc_postprocess1PfPiS0_S0_S0_S0_S0_mmmmmmS0_S0_S0_S0_S0_S0_S0_iiS0_iiS_mS0_mS0_mS0_S0_S0_m)
        /*026c*/ 	.short	0x0380
        /*026e*/ 	.short	0x0108


	//----- nvinfo : EIATTR_SW_WAR
	.align		4
.L_178:
        /*0270*/ 	.byte	0x04, 0x36
        /*0272*/ 	.short	(.L_180 - .L_179)
.L_179:
        /*0274*/ 	.word	0x00000008
.L_180:


//--------------------- .nv.callgraph             --------------------------
	.section	.nv.callgraph,"",@"SHT_CUDA_CALLGRAPH"
	.align	4
	.sectionentsize	8
	.align		4
        /*0000*/ 	.word	0x00000000
	.align		4
        /*0004*/ 	.word	0xffffffff
	.align		4
        /*0008*/ 	.word	0x00000000
	.align		4
        /*000c*/ 	.word	0xfffffffe
	.align		4
        /*0010*/ 	.word	0x00000000
	.align		4
        /*0014*/ 	.word	0xfffffffd
	.align		4
        /*0018*/ 	.word	0x00000000
	.align		4
        /*001c*/ 	.word	0xfffffffc


//--------------------- .nv.constant4             --------------------------
	.section	.nv.constant4,"a",@progbits
	.align	8
	.align		8
.nv.constant4:
        /*0000*/ 	.dword	_ZN34_INTERNAL_6510fa4c_4_k_cu_3076c3264cuda3std3__45__cpo5beginE
	.align		8
        /*0008*/ 	.dword	_ZN34_INTERNAL_6510fa4c_4_k_cu_3076c3264cuda3std3__45__cpo3endE
	.align		8
        /*0010*/ 	.dword	_ZN34_INTERNAL_6510fa4c_4_k_cu_3076c3264cuda3std3__45__cpo6cbeginE
	.align		8
        /*0018*/ 	.dword	_ZN34_INTERNAL_6510fa4c_4_k_cu_3076c3264cuda3std3__45__cpo4cendE
	.align		8
        /*0020*/ 	.dword	_ZN34_INTERNAL_6510fa4c_4_k_cu_3076c3264cuda3std3__45__cpo6rbeginE
	.align		8
        /*0028*/ 	.dword	_ZN34_INTERNAL_6510fa4c_4_k_cu_3076c3264cuda3std3__45__cpo4rendE
	.align		8
        /*0030*/ 	.dword	_ZN34_INTERNAL_6510fa4c_4_k_cu_3076c3264cuda3std3__45__cpo7crbeginE
	.align		8
        /*0038*/ 	.dword	_ZN34_INTERNAL_6510fa4c_4_k_cu_3076c3264cuda3std3__45__cpo5crendE
	.align		8
        /*0040*/ 	.dword	_ZN34_INTERNAL_6510fa4c_4_k_cu_3076c3264cuda3std3__436_GLOBAL__N__6510fa4c_4_k_cu_3076c3266ignoreE
	.align		8
        /*0048*/ 	.dword	_ZN34_INTERNAL_6510fa4c_4_k_cu_3076c3264cuda3std3__419piecewise_constructE
	.align		8
        /*0050*/ 	.dword	_ZN34_INTERNAL_6510fa4c_4_k_cu_3076c3264cuda3std3__48in_placeE
	.align		8
        /*0058*/ 	.dword	_ZN34_INTERNAL_6510fa4c_4_k_cu_3076c3264cuda3std3__420unreachable_sentinelE
	.align		8
        /*0060*/ 	.dword	_ZN34_INTERNAL_6510fa4c_4_k_cu_3076c3264cuda3std3__47nulloptE
	.align		8
        /*0068*/ 	.dword	_ZN34_INTERNAL_6510fa4c_4_k_cu_3076c3264cuda3std3__48unexpectE
	.align		8
        /*0070*/ 	.dword	_ZN34_INTERNAL_6510fa4c_4_k_cu_3076c3264cuda3std6ranges3__45__cpo4swapE
	.align		8
        /*0078*/ 	.dword	_ZN34_INTERNAL_6510fa4c_4_k_cu_3076c3264cuda3std6ranges3__45__cpo9iter_moveE
	.align		8
        /*0080*/ 	.dword	_ZN34_INTERNAL_6510fa4c_4_k_cu_3076c3264cuda3std6ranges3__45__cpo5beginE
	.align		8
        /*0088*/ 	.dword	_ZN34_INTERNAL_6510fa4c_4_k_cu_3076c3264cuda3std6ranges3__45__cpo3endE
	.align		8
        /*0090*/ 	.dword	_ZN34_INTERNAL_6510fa4c_4_k_cu_3076c3264cuda3std6ranges3__45__cpo6cbeginE
	.align		8
        /*0098*/ 	.dword	_ZN34_INTERNAL_6510fa4c_4_k_cu_3076c3264cuda3std6ranges3__45__cpo4cendE
	.align		8
        /*00a0*/ 	.dword	_ZN34_INTERNAL_6510fa4c_4_k_cu_3076c3264cuda3std6ranges3__45__cpo7advanceE
	.align		8
        /*00a8*/ 	.dword	_ZN34_INTERNAL_6510fa4c_4_k_cu_3076c3264cuda3std6ranges3__45__cpo9iter_swapE
	.align		8
        /*00b0*/ 	.dword	_ZN34_INTERNAL_6510fa4c_4_k_cu_3076c3264cuda3std6ranges3__45__cpo4nextE
	.align		8
        /*00b8*/ 	.dword	_ZN34_INTERNAL_6510fa4c_4_k_cu_3076c3264cuda3std6ranges3__45__cpo4prevE
	.align		8
        /*00c0*/ 	.dword	_ZN34_INTERNAL_6510fa4c_4_k_cu_3076c3264cuda3std6ranges3__45__cpo4dataE
	.align		8
        /*00c8*/ 	.dword	_ZN34_INTERNAL_6510fa4c_4_k_cu_3076c3264cuda3std6ranges3__45__cpo5cdataE
	.align		8
        /*00d0*/ 	.dword	_ZN34_INTERNAL_6510fa4c_4_k_cu_3076c3264cuda3std6ranges3__45__cpo4sizeE
	.align		8
        /*00d8*/ 	.dword	_ZN34_INTERNAL_6510fa4c_4_k_cu_3076c3264cuda3std6ranges3__45__cpo5ssizeE
	.align		8
        /*00e0*/ 	.dword	_ZN34_INTERNAL_6510fa4c_4_k_cu_3076c3264cuda3std6ranges3__45__cpo8distanceE
	.align		8
        /*00e8*/ 	.dword	_ZN34_INTERNAL_6510fa4c_4_k_cu_3076c3266thrust24THRUST_300001_SM_1000_NS8cuda_cub3parE
	.align		8
        /*00f0*/ 	.dword	_ZN34_INTERNAL_6510fa4c_4_k_cu_3076c3266thrust24THRUST_300001_SM_1000_NS8cuda_cub10par_nosyncE
	.align		8
        /*00f8*/ 	.dword	_ZN34_INTERNAL_6510fa4c_4_k_cu_3076c3266thrust24THRUST_300001_SM_1000_NS6system6detail10sequential3seqE
	.align		8
        /*0100*/ 	.dword	_ZN34_INTERNAL_6510fa4c_4_k_cu_3076c3266thrust24THRUST_300001_SM_1000_NS12placeholders2_1E
	.align		8
        /*0108*/ 	.dword	_ZN34_INTERNAL_6510fa4c_4_k_cu_3076c3266thrust24THRUST_300001_SM_1000_NS12placeholders2_2E
	.align		8
        /*0110*/ 	.dword	_ZN34_INTERNAL_6510fa4c_4_k_cu_3076c3266thrust24THRUST_300001_SM_1000_NS12placeholders2_3E
	.align		8
        /*0118*/ 	.dword	_ZN34_INTERNAL_6510fa4c_4_k_cu_3076c3266thrust24THRUST_300001_SM_1000_NS12placeholders2_4E
	.align		8
        /*0120*/ 	.dword	_ZN34_INTERNAL_6510fa4c_4_k_cu_3076c3266thrust24THRUST_300001_SM_1000_NS12placeholders2_5E
	.align		8
        /*0128*/ 	.dword	_ZN34_INTERNAL_6510fa4c_4_k_cu_3076c3266thrust24THRUST_300001_SM_1000_NS12placeholders2_6E
	.align		8
        /*0130*/ 	.dword	_ZN34_INTERNAL_6510fa4c_4_k_cu_3076c3266thrust24THRUST_300001_SM_1000_NS12placeholders2_7E
	.align		8
        /*0138*/ 	.dword	_ZN34_INTERNAL_6510fa4c_4_k_cu_3076c3266thrust24THRUST_300001_SM_1000_NS12placeholders2_8E
	.align		8
        /*0140*/ 	.dword	_ZN34_INTERNAL_6510fa4c_4_k_cu_3076c3266thrust24THRUST_300001_SM_1000_NS12placeholders2_9E
	.align		8
        /*0148*/ 	.dword	_ZN34_INTERNAL_6510fa4c_4_k_cu_3076c3266thrust24THRUST_300001_SM_1000_NS12placeholders3_10E
	.align		8
        /*0150*/ 	.dword	_ZN34_INTERNAL_6510fa4c_4_k_cu_3076c3266thrust24THRUST_300001_SM_1000_NS3seqE


//--------------------- .text._ZN3cub18CUB_300001_SM_10006detail11EmptyKernelIvEEvv --------------------------
	.section	.text._ZN3cub18CUB_300001_SM_10006detail11EmptyKernelIvEEvv,"ax",@progbits
	.align	128
        .global         _ZN3cub18CUB_300001_SM_10006detail11EmptyKernelIvEEvv
        .type           _ZN3cub18CUB_300001_SM_10006detail11EmptyKernelIvEEvv,@function
        .size           _ZN3cub18CUB_300001_SM_10006detail11EmptyKernelIvEEvv,(.L_x_79 - _ZN3cub18CUB_300001_SM_10006detail11EmptyKernelIvEEvv)
        .other          _ZN3cub18CUB_300001_SM_10006detail11EmptyKernelIvEEvv,@"STO_CUDA_ENTRY STV_DEFAULT"
_ZN3cub18CUB_300001_SM_10006detail11EmptyKernelIvEEvv:
.text._ZN3cub18CUB_300001_SM_10006detail11EmptyKernelIvEEvv:
[----:B------:R-:W-:Y:S01]  /*0000*/  LDC R1, c[0x0][0x37c] ;  /* 0x0000df00ff017b82 */ /* 0x000fe20000000800 */
[----:B------:R-:W-:Y:S05]  /*0010*/  EXIT ;  /* 0x000000000000794d */ /* 0x000fea0003800000 */
.L_x_0:
[----:B------:R-:W-:-:S00]  /*0020*/  BRA `(.L_x_0) ;  /* 0xfffffffc00fc7947 */ /* 0x000fc0000383ffff */
[----:B------:R-:W-:-:S00]  /*0030*/  NOP ;  /* 0x0000000000007918 */ /* 0x000fc00000000000 */
        /* <DEDUP_REMOVED lines=12> */
.L_x_79:


//--------------------- .text._Z15bc_postprocess2PfPiS0_iS_mS0_S0_S0_S_iS_ --------------------------
	.section	.text._Z15bc_postprocess2PfPiS0_iS_mS0_S0_S0_S_iS_,"ax",@progbits
	.align	128
        .global         _Z15bc_postprocess2PfPiS0_iS_mS0_S0_S0_S_iS_
        .type           _Z15bc_postprocess2PfPiS0_iS_mS0_S0_S0_S_iS_,@function
        .size           _Z15bc_postprocess2PfPiS0_iS_mS0_S0_S0_S_iS_,(.L_x_80 - _Z15bc_postprocess2PfPiS0_iS_mS0_S0_S0_S_iS_)
        .other          _Z15bc_postprocess2PfPiS0_iS_mS0_S0_S0_S_iS_,@"STO_CUDA_ENTRY STV_DEFAULT"
_Z15bc_postprocess2PfPiS0_iS_mS0_S0_S0_S_iS_:
.text._Z15bc_postprocess2PfPiS0_iS_mS0_S0_S0_S_iS_:
[----:B------:R-:W-:Y:S01]  /*0000*/  LDC R1, c[0x0][0x37c] ;  /* 0x0000df00ff017b82 */ /* 0x000fe20000000800 */
[----:B------:R-:W0:Y:S07]  /*0010*/  S2R R0, SR_TID.X ;  /* 0x0000000000007919 */ /* 0x000e2e0000002100 */
[----:B------:R-:W0:Y:S01]  /*0020*/  S2UR UR4, SR_CTAID.X ;  /* 0x00000000000479c3 */ /* 0x000e220000002500 */
[----:B------:R-:W1:Y:S07]  /*0030*/  LDCU UR5, c[0x0][0x398] ;  /* 0x00007300ff0577ac */ /* 0x000e6e0008000800 */
[----:B------:R-:W0:Y:S02]  /*0040*/  LDC R7, c[0x0][0x360] ;  /* 0x0000d800ff077b82 */ /* 0x000e240000000800 */
[----:B0-----:R-:W-:-:S05]  /*0050*/  IMAD R7, R7, UR4, R0 ;  /* 0x0000000407077c24 */ /* 0x001fca000f8e0200 */
[----:B-1----:R-:W-:-:S13]  /*0060*/  ISETP.GE.AND P0, PT, R7, UR5, PT ;  /* 0x0000000507007c0c */ /* 0x002fda000bf06270 */
[----:B------:R-:W-:Y:S05]  /*0070*/  @P0 EXIT ;  /* 0x000000000000094d */ /* 0x000fea0003800000 */
[----:B------:R-:W0:Y:S01]  /*0080*/  LDC.64 R2, c[0x0][0x3b0] ;  /* 0x0000ec00ff027b82 */ /* 0x000e220000000a00 */
[----:B------:R-:W1:Y:S01]  /*0090*/  LDCU.64 UR4, c[0x0][0x358] ;  /* 0x00006b00ff0477ac */ /* 0x000e620008000a00 */
[----:B------:R-:W2:Y:S01]  /*00a0*/  LDCU.128 UR8, c[0x0][0x3a0] ;  /* 0x00007400ff0877ac */ /* 0x000ea20008000c00 */
[----:B------:R-:W-:Y:S01]  /*00b0*/  SHF.R.S32.HI R0, RZ, 0x1f, R7 ;  /* 0x0000001fff007819 */ /* 0x000fe20000011407 */
[C---:B------:R-:W-:Y:S01]  /*00c0*/  IMAD.SHL.U32 R11, R7.reuse, 0x4, RZ ;  /* 0x00000004070b7824 */ /* 0x040fe200078e00ff */
[----:B------:R-:W3:Y:S01]  /*00d0*/  LDCU.64 UR6, c[0x0][0x380] ;  /* 0x00007000ff0677ac */ /* 0x000ee20008000a00 */
[----:B0-----:R-:W-:-:S06]  /*00e0*/  IMAD.WIDE R2, R7, 0x4, R2 ;  /* 0x0000000407027825 */ /* 0x001fcc00078e0202 */
[----:B-1----:R0:W4:Y:S01]  /*00f0*/  LDG.E R2, desc[UR4][R2.64] ;  /* 0x0000000402027981 */ /* 0x002122000c1e1900 */
[C---:B--2---:R-:W-:Y:S01]  /*0100*/  IMAD.WIDE.U32 R4, R7.reuse, UR10, RZ ;  /* 0x0000000a07047c25 */ /* 0x044fe2000f8e00ff */
[----:B------:R-:W-:-:S03]  /*0110*/  SHF.L.U64.HI R12, R7, 0x2, R0 ;  /* 0x00000002070c7819 */ /* 0x000fc60000010200 */
[----:B------:R-:W-:-:S04]  /*0120*/  IMAD R8, R0, UR10, RZ ;  /* 0x0000000a00087c24 */ /* 0x000fc8000f8e02ff */
[----:B0-----:R-:W-:Y:S01]  /*0130*/  IMAD R3, R7, UR11, R8 ;  /* 0x0000000b07037c24 */ /* 0x001fe2000f8e0208 */
[----:B----4-:R-:W-:Y:S02]  /*0140*/  ISETP.NE.AND P0, PT, R2, -0x1, PT ;  /* 0xffffffff0200780c */ /* 0x010fe40003f05270 */
[----:B------:R-:W-:-:S11]  /*0150*/  LOP3.LUT R2, R4, 0xfffffffc, RZ, 0xc0, !PT ;  /* 0xfffffffc04027812 */ /* 0x000fd600078ec0ff */
[----:B------:R-:W0:Y:S08]  /*0160*/  @P0 LDC.64 R14, c[0x0][0x3b8] ;  /* 0x0000ee00ff0e0b82 */ /* 0x000e300000000a00 */
[----:B------:R-:W1:Y:S01]  /*0170*/  @P0 LDC.64 R16, c[0x0][0x3c8] ;  /* 0x0000f200ff100b82 */ /* 0x000e620000000a00 */
[----:B0-----:R-:W-:-:S05]  /*0180*/  @P0 IADD3 R6, P1, PT, R11, R14, RZ ;  /* 0x0000000e0b060210 */ /* 0x001fca0007f3e0ff */
[----:B------:R-:W-:Y:S01]  /*0190*/  @P0 IMAD.X R7, R12, 0x1, R15, P1 ;  /* 0x000000010c070824 */ /* 0x000fe200008e060f */
[----:B------:R-:W-:Y:S02]  /*01a0*/  IADD3 R2, P1, PT, R2, UR8, RZ ;  /* 0x0000000802027c10 */ /* 0x000fe4000ff3e0ff */
[----:B-1----:R-:W-:Y:S02]  /*01b0*/  @P0 IADD3 R4, P2, PT, R11, R16, RZ ;  /* 0x000000100b040210 */ /* 0x002fe40007f5e0ff */
[----:B------:R-:W-:Y:S01]  /*01c0*/  IADD3.X R3, PT, PT, R5, UR9, R3, P1, !PT ;  /* 0x0000000905037c10 */ /* 0x000fe20008ffe403 */
[----:B------:R-:W2:Y:S02]  /*01d0*/  @P0 LDG.E R6, desc[UR4][R6.64] ;  /* 0x0000000406060981 */ /* 0x000ea4000c1e1900 */
[----:B------:R-:W-:Y:S02]  /*01e0*/  @P0 IMAD.X R5, R12, 0x1, R17, P2 ;  /* 0x000000010c050824 */ /* 0x000fe400010e0611 */
[----:B------:R-:W4:Y:S04]  /*01f0*/  LDG.E R13, desc[UR4][R2.64] ;  /* 0x00000004020d7981 */ /* 0x000f28000c1e1900 */
[----:B------:R-:W4:Y:S01]  /*0200*/  @P0 LDG.E R4, desc[UR4][R4.64] ;  /* 0x0000000404040981 */ /* 0x000f22000c1e1900 */
[----:B---3--:R-:W-:-:S04]  /*0210*/  IADD3 R8, P1, PT, R11, UR6, RZ ;  /* 0x000000060b087c10 */ /* 0x008fc8000ff3e0ff */
[----:B------:R-:W-:Y:S01]  /*0220*/  IADD3.X R9, PT, PT, R12, UR7, RZ, P1, !PT ;  /* 0x000000070c097c10 */ /* 0x000fe20008ffe4ff */
[----:B------:R-:W0:Y:S01]  /*0230*/  LDCU.64 UR6, c[0x0][0x3d8] ;  /* 0x00007b00ff0677ac */ /* 0x000e220008000a00 */
[----:B--2---:R-:W-:-:S05]  /*0240*/  @P0 I2FP.F32.S32 R0, R6 ;  /* 0x0000000600000245 */ /* 0x004fca0000201400 */
[----:B----4-:R-:W-:Y:S01]  /*0250*/  @P0 FFMA R13, R0, R4, R13 ;  /* 0x00000004000d0223 */ /* 0x010fe2000000000d */
[----:B0-----:R-:W-:-:S04]  /*0260*/  IADD3 R10, P0, PT, R11, UR6, RZ ;  /* 0x000000060b0a7c10 */ /* 0x001fc8000ff1e0ff */
[----:B------:R-:W-:Y:S01]  /*0270*/  IADD3.X R11, PT, PT, R12, UR7, RZ, P0, !PT ;  /* 0x000000070c0b7c10 */ /* 0x000fe200087fe4ff */
[----:B------:R-:W-:Y:S04]  /*0280*/  REDG.E.ADD.F32.FTZ.RN.STRONG.GPU desc[UR4][R8.64], R13 ;  /* 0x0000000d080079a6 */ /* 0x000fe8000c12f304 */
[----:B------:R-:W-:Y:S01]  /*0290*/  STG.E desc[UR4][R10.64], R13 ;  /* 0x0000000d0a007986 */ /* 0x000fe2000c101904 */
[----:B------:R-:W-:Y:S05]  /*02a0*/  EXIT ;  /* 0x000000000000794d */ /* 0x000fea0003800000 */
.L_x_1:
        /* <DEDUP_REMOVED lines=13> */
.L_x_80:


//--------------------- .text._Z15bc_postprocess1PfPiS0_S0_S0_S0_S0_mmmmmmS0_S0_S0_S0_S0_S0_S0_iiS0_iiS_mS0_mS0_mS0_S0_S0_m --------------------------
	.section	.text._Z15bc_postprocess1PfPiS0_S0_S0_S0_S0_mmmmmmS0_S0_S0_S0_S0_S0_S0_iiS0_iiS_mS0_mS0_mS0_S0_S0_m,"ax",@progbits
	.align	128
        .global         _Z15bc_postprocess1PfPiS0_S0_S0_S0_S0_mmmmmmS0_S0_S0_S0_S0_S0_S0_iiS0_iiS_mS0_mS0_mS0_S0_S0_m
        .type           _Z15bc_postprocess1PfPiS0_S0_S0_S0_S0_mmmmmmS0_S0_S0_S0_S0_S0_S0_iiS0_iiS_mS0_mS0_mS0_S0_S0_m,@function
        .size           _Z15bc_postprocess1PfPiS0_S0_S0_S0_S0_mmmmmmS0_S0_S0_S0_S0_S0_S0_iiS0_iiS_mS0_mS0_mS0_S0_S0_m,(.L_x_78 - _Z15bc_postprocess1PfPiS0_S0_S0_S0_S0_mmmmmmS0_S0_S0_S0_S0_S0_S0_iiS0_iiS_mS0_mS0_mS0_S0_S0_m)
        .other          _Z15bc_postprocess1PfPiS0_S0_S0_S0_S0_mmmmmmS0_S0_S0_S0_S0_S0_S0_iiS0_iiS_mS0_mS0_mS0_S0_S0_m,@"STO_CUDA_ENTRY STV_DEFAULT"
_Z15bc_postprocess1PfPiS0_S0_S0_S0_S0_mmmmmmS0_S0_S0_S0_S0_S0_S0_iiS0_iiS_mS0_mS0_mS0_S0_S0_m:
.text._Z15bc_postprocess1PfPiS0_S0_S0_S0_S0_mmmmmmS0_S0_S0_S0_S0_S0_S0_iiS0_iiS_mS0_mS0_mS0_S0_S0_m:
        /* <DEDUP_REMOVED lines=10> */
[----:B------:R-:W2:Y:S01]  /*00a0*/  LDCU UR5, c[0x0][0x420] ;  /* 0x00008400ff0577ac */ /* 0x000ea20008000800 */
[----:B0-----:R-:W-:-:S05]  /*00b0*/  IMAD.WIDE R8, R3, 0x4, R8 ;  /* 0x0000000403087825 */ /* 0x001fca00078e0208 */
[----:B-1----:R0:W5:Y:S01]  /*00c0*/  LDG.E R4, desc[UR8][R8.64] ;  /* 0x0000000808047981 */ /* 0x002162000c1e1900 */
[----:B--2---:R-:W-:Y:S01]  /*00d0*/  UISETP.GE.AND UP0, UPT, UR5, 0x1, UPT ;  /* 0x000000010500788c */ /* 0x004fe2000bf06270 */
[----:B------:R-:W-:Y:S01]  /*00e0*/  SHF.R.S32.HI R5, RZ, 0x1f, R3 ;  /* 0x0000001fff057819 */ /* 0x000fe20000011403 */
[----:B------:R-:W-:-:S07]  /*00f0*/  IMAD.MOV.U32 R6, RZ, RZ, RZ ;  /* 0x000000ffff067224 */ /* 0x000fce00078e00ff */
[----:B0-----:R-:W-:Y:S05]  /*0100*/  BRA.U !UP0, `(.L_x_2) ;  /* 0x0000001d081c7547 */ /* 0x001fea000b800000 */
[----:B------:R-:W0:Y:S01]  /*0110*/  LDCU.128 UR12, c[0x0][0x3c0] ;  /* 0x00007800ff0c77ac */ /* 0x000e220008000c00 */
[----:B------:R-:W1:Y:S01]  /*0120*/  LDCU.64 UR6, c[0x0][0x3b8] ;  /* 0x00007700ff0677ac */ /* 0x000e620008000a00 */
[----:B------:R-:W-:Y:S01]  /*0130*/  UISETP.GE.U32.AND UP0, UPT, UR5, 0x8, UPT ;  /* 0x000000080500788c */ /* 0x000fe2000bf06070 */
[----:B------:R-:W-:Y:S01]  /*0140*/  UMOV UR4, URZ ;  /* 0x000000ff00047c82 */ /* 0x000fe20008000000 */
[C---:B0-----:R-:W-:Y:S02]  /*0150*/  IMAD R0, R5.reuse, UR14, RZ ;  /* 0x0000000e05007c24 */ /* 0x041fe4000f8e02ff */
[C---:B------:R-:W-:Y:S02]  /*0160*/  IMAD R12, R5.reuse, UR12, RZ ;  /* 0x0000000c050c7c24 */ /* 0x040fe4000f8e02ff */
[----:B-1----:R-:W-:Y:S02]  /*0170*/  IMAD R2, R5, UR6, RZ ;  /* 0x0000000605027c24 */ /* 0x002fe4000f8e02ff */
[----:B------:R-:W-:-:S04]  /*0180*/  IMAD.WIDE.U32 R10, R3, UR14, RZ ;  /* 0x0000000e030a7c25 */ /* 0x000fc8000f8e00ff */
[C---:B------:R-:W-:Y:S02]  /*0190*/  IMAD R15, R3.reuse, UR15, R0 ;  /* 0x0000000f030f7c24 */ /* 0x040fe4000f8e0200 */
[----:B------:R-:W-:-:S04]  /*01a0*/  IMAD.WIDE.U32 R8, R3, UR6, RZ ;  /* 0x0000000603087c25 */ /* 0x000fc8000f8e00ff */
[C---:B------:R-:W-:Y:S01]  /*01b0*/  IMAD R13, R3.reuse, UR7, R2 ;  /* 0x00000007030d7c24 */ /* 0x040fe2000f8e0202 */
[----:B------:R-:W-:Y:S01]  /*01c0*/  ULOP3.LUT UR7, UR5, 0x7, URZ, 0xc0, !UPT ;  /* 0x0000000705077892 */ /* 0x000fe2000f8ec0ff */
[----:B------:R-:W-:-:S04]  /*01d0*/  IMAD.WIDE.U32 R6, R3, UR12, RZ ;  /* 0x0000000c03067c25 */ /* 0x000fc8000f8e00ff */
[----:B------:R-:W-:Y:S02]  /*01e0*/  IMAD R17, R3, UR13, R12 ;  /* 0x0000000d03117c24 */ /* 0x000fe4000f8e020c */
[----:B------:R-:W-:Y:S02]  /*01f0*/  IMAD.IADD R15, R11, 0x1, R15 ;  /* 0x000000010b0f7824 */ /* 0x000fe400078e020f */
[----:B------:R-:W-:Y:S02]  /*0200*/  IMAD.IADD R11, R9, 0x1, R13 ;  /* 0x00000001090b7824 */ /* 0x000fe400078e020d */
[----:B------:R-:W-:Y:S01]  /*0210*/  IMAD.IADD R13, R7, 0x1, R17 ;  /* 0x00000001070d7824 */ /* 0x000fe200078e0211 */
[----:B------:R-:W-:Y:S02]  /*0220*/  SHF.R.U64 R7, R10, 0x2, R15 ;  /* 0x000000020a077819 */ /* 0x000fe4000000120f */
[----:B------:R-:W-:Y:S02]  /*0230*/  SHF.R.U64 R8, R8, 0x2, R11 ;  /* 0x0000000208087819 */ /* 0x000fe4000000120b */
[----:B------:R-:W-:Y:S01]  /*0240*/  SHF.R.U64 R9, R6, 0x2, R13 ;  /* 0x0000000206097819 */ /* 0x000fe2000000120d */
[----:B------:R-:W-:Y:S01]  /*0250*/  IMAD.MOV.U32 R6, RZ, RZ, RZ ;  /* 0x000000ffff067224 */ /* 0x000fe200078e00ff */
[----:B------:R-:W-:-:S02]  /*0260*/  SHF.R.U32.HI R10, RZ, 0x2, R15 ;  /* 0x00000002ff0a7819 */ /* 0x000fc4000001160f */
[----:B------:R-:W-:Y:S02]  /*0270*/  SHF.R.U32.HI R11, RZ, 0x2, R11 ;  /* 0x00000002ff0b7819 */ /* 0x000fe4000001160b */
[----:B------:R-:W-:Y:S01]  /*0280*/  SHF.R.U32.HI R18, RZ, 0x2, R13 ;  /* 0x00000002ff127819 */ /* 0x000fe2000001160d */
[----:B------:R-:W-:Y:S06]  /*0290*/  BRA.U !UP0, `(.L_x_3) ;  /* 0x0000000d08487547 */ /* 0x000fec000b800000 */
[----:B------:R-:W0:Y:S01]  /*02a0*/  LDCU.64 UR10, c[0x0][0x388] ;  /* 0x00007100ff0a77ac */ /* 0x000e220008000a00 */
[----:B------:R-:W-:Y:S01]  /*02b0*/  HFMA2 R6, -RZ, RZ, 0, 0 ;  /* 0x00000000ff067431 */ /* 0x000fe200000001ff */
[----:B------:R-:W1:Y:S01]  /*02c0*/  LDCU.128 UR12, c[0x0][0x390] ;  /* 0x00007200ff0c77ac */ /* 0x000e620008000c00 */
[----:B------:R-:W-:-:S04]  /*02d0*/  ULOP3.LUT UR4, UR5, 0x7ffffff8, URZ, 0xc0, !UPT ;  /* 0x7ffffff805047892 */ /* 0x000fc8000f8ec0ff */
[----:B------:R-:W-:Y:S01]  /*02e0*/  UIADD3 UR5, UPT, UPT, -UR4, URZ, URZ ;  /* 0x000000ff04057290 */ /* 0x000fe2000fffe1ff */
[C---:B0-----:R-:W-:Y:S02]  /*02f0*/  LEA R14, P0, R8.reuse, UR10, 0x2 ;  /* 0x0000000a080e7c11 */ /* 0x041fe4000f8010ff */
[----:B-1----:R-:W-:Y:S02]  /*0300*/  LEA R16, P1, R7, UR14, 0x2 ;  /* 0x0000000e07107c11 */ /* 0x002fe4000f8210ff */
[----:B------:R-:W-:Y:S02]  /*0310*/  LEA.HI.X R15, R8, UR11, R11, 0x2, P0 ;  /* 0x0000000b080f7c11 */ /* 0x000fe400080f140b */
[----:B------:R-:W-:Y:S02]  /*0320*/  LEA R12, P0, R9, UR12, 0x2 ;  /* 0x0000000c090c7c11 */ /* 0x000fe4000f8010ff */
[----:B------:R-:W-:Y:S02]  /*0330*/  LEA.HI.X R17, R7, UR15, R10, 0x2, P1 ;  /* 0x0000000f07117c11 */ /* 0x000fe400088f140a */
[----:B------:R-:W-:-:S02]  /*0340*/  IADD3 R16, P1, PT, R16, 0x10, RZ ;  /* 0x0000001010107810 */ /* 0x000fc40007f3e0ff */
[----:B------:R-:W-:Y:S02]  /*0350*/  IADD3 R14, P2, PT, R14, 0x10, RZ ;  /* 0x000000100e0e7810 */ /* 0x000fe40007f5e0ff */
[----:B------:R-:W-:Y:S01]  /*0360*/  IADD3 R12, P3, PT, R12, 0x10, RZ ;  /* 0x000000100c0c7810 */ /* 0x000fe20007f7e0ff */
[----:B------:R-:W-:Y:S01]  /*0370*/  IMAD.X R17, RZ, RZ, R17, P1 ;  /* 0x000000ffff117224 */ /* 0x000fe200008e0611 */
[----:B------:R-:W-:Y:S01]  /*0380*/  LEA.HI.X R13, R9, UR13, R18, 0x2, P0 ;  /* 0x0000000d090d7c11 */ /* 0x000fe200080f1412 */
[----:B------:R-:W-:-:S04]  /*0390*/  IMAD.X R15, RZ, RZ, R15, P2 ;  /* 0x000000ffff0f7224 */ /* 0x000fc800010e060f */
[----:B------:R-:W-:-:S07]  /*03a0*/  IMAD.X R13, RZ, RZ, R13, P3 ;  /* 0x000000ffff0d7224 */ /* 0x000fce00018e060d */
.L_x_36:
[----:B------:R-:W2:Y:S01]  /*03b0*/  LDG.E R0, desc[UR8][R16.64+-0x10] ;  /* 0xfffff00810007981 */ /* 0x000ea2000c1e1900 */
[----:B------:R-:W-:Y:S01]  /*03c0*/  UIADD3 UR5, UPT, UPT, UR5, 0x8, URZ ;  /* 0x0000000805057890 */ /* 0x000fe2000fffe0ff */
[----:B------:R-:W-:Y:S03]  /*03d0*/  BSSY.RECONVERGENT B2, `(.L_x_4) ;  /* 0x0000016000027945 */ /* 0x000fe60003800200 */
[----:B------:R-:W-:Y:S01]  /*03e0*/  UISETP.NE.AND UP0, UPT, UR5, URZ, UPT ;  /* 0x000000ff0500728c */ /* 0x000fe2000bf05270 */
[----:B--2---:R-:W-:-:S13]  /*03f0*/  ISETP.NE.AND P0, PT, R0, -0x1, PT ;  /* 0xffffffff0000780c */ /* 0x004fda0003f05270 */
[----:B------:R-:W-:Y:S05]  /*0400*/  @!P0 BRA `(.L_x_5) ;  /* 0x0000000000488947 */ /* 0x000fea0003800000 */
[----:B------:R-:W2:Y:S04]  /*0410*/  LDG.E R0, desc[UR8][R12.64+-0x10] ;  /* 0xfffff0080c007981 */ /* 0x000ea8000c1e1900 */
[----:B------:R-:W3:Y:S01]  /*0420*/  LDG.E R23, desc[UR8][R14.64+-0x10] ;  /* 0xfffff0080e177981 */ /* 0x000ee2000c1e1900 */
[----:B------:R-:W-:Y:S01]  /*0430*/  BSSY.RECONVERGENT B3, `(.L_x_6) ;  /* 0x000000e000037945 */ /* 0x000fe20003800200 */
[----:B--2---:R-:W-:-:S04]  /*0440*/  I2FP.F32.S32 R20, R0 ;  /* 0x0000000000147245 */ /* 0x004fc80000201400 */
[----:B------:R-:W0:Y:S01]  /*0450*/  MUFU.RCP R0, R20 ;  /* 0x0000001400007308 */ /* 0x000e220000001000 */
[----:B---3--:R-:W-:-:S07]  /*0460*/  I2FP.F32.S32 R23, R23 ;  /* 0x0000001700177245 */ /* 0x008fce0000201400 */
[----:B------:R-:W1:Y:S01]  /*0470*/  FCHK P0, R23, R20 ;  /* 0x0000001417007302 */ /* 0x000e620000000000 */
[----:B0-----:R-:W-:-:S04]  /*0480*/  FFMA R19, -R20, R0, 1 ;  /* 0x3f80000014137423 */ /* 0x001fc80000000100 */
[----:B------:R-:W-:-:S04]  /*0490*/  FFMA R0, R0, R19, R0 ;  /* 0x0000001300007223 */ /* 0x000fc80000000000 */
[----:B------:R-:W-:-:S04]  /*04a0*/  FFMA R19, R23, R0, RZ ;  /* 0x0000000017137223 */ /* 0x000fc800000000ff */
[----:B------:R-:W-:-:S04]  /*04b0*/  FFMA R2, -R20, R19, R23 ;  /* 0x0000001314027223 */ /* 0x000fc80000000117 */
[----:B------:R-:W-:Y:S01]  /*04c0*/  FFMA R0, R0, R2, R19 ;  /* 0x0000000200007223 */ /* 0x000fe20000000013 */
[----:B-1----:R-:W-:Y:S06]  /*04d0*/  @!P0 BRA `(.L_x_7) ;  /* 0x00000000000c8947 */ /* 0x002fec0003800000 */
[----:B------:R-:W-:Y:S01]  /*04e0*/  IMAD.MOV.U32 R0, RZ, RZ, R20 ;  /* 0x000000ffff007224 */ /* 0x000fe200078e0014 */
[----:B------:R-:W-:-:S07]  /*04f0*/  MOV R2, 0x510 ;  /* 0x0000051000027802 */ /* 0x000fce0000000f00 */
[----:B-----5:R-:W-:Y:S05]  /*0500*/  CALL.REL.NOINC `($__internal_0_$__cuda_sm3x_div_rn_noftz_f32_slowpath) ;  /* 0x0000001800847944 */ /* 0x020fea0003c00000 */
.L_x_7:
[----:B------:R-:W-:Y:S05]  /*0510*/  BSYNC.RECONVERGENT B3 ;  /* 0x0000000000037941 */ /* 0x000fea0003800200 */
.L_x_6:
[----:B------:R-:W-:-:S07]  /*0520*/  FADD R6, R6, R0 ;  /* 0x0000000006067221 */ /* 0x000fce0000000000 */
.L_x_5:
[----:B------:R-:W-:Y:S05]  /*0530*/  BSYNC.RECONVERGENT B2 ;  /* 0x0000000000027941 */ /* 0x000fea0003800200 */
.L_x_4:
[----:B------:R-:W2:Y:S01]  /*0540*/  LDG.E R0, desc[UR8][R16.64+-0xc] ;  /* 0xfffff40810007981 */ /* 0x000ea2000c1e1900 */
[----:B------:R-:W-:Y:S01]  /*0550*/  BSSY.RECONVERGENT B2, `(.L_x_8) ;  /* 0x0000015000027945 */ /* 0x000fe20003800200 */
        /* <DEDUP_REMOVED lines=18> */
.L_x_11:
[----:B------:R-:W-:Y:S05]  /*0680*/  BSYNC.RECONVERGENT B3 ;  /* 0x0000000000037941 */ /* 0x000fea0003800200 */
.L_x_10:
[----:B------:R-:W-:-:S07]  /*0690*/  FADD R6, R6, R0 ;  /* 0x0000000006067221 */ /* 0x000fce0000000000 */
.L_x_9:
[----:B------:R-:W-:Y:S05]  /*06a0*/  BSYNC.RECONVERGENT B2 ;  /* 0x0000000000027941 */ /* 0x000fea0003800200 */
.L_x_8:
        /* <DEDUP_REMOVED lines=17> */
[----:B------:R-:W-:Y:S02]  /*07c0*/  MOV R0, R20 ;  /* 0x0000001400007202 */ /* 0x000fe40000000f00 */
[----:B------:R-:W-:-:S07]  /*07d0*/  MOV R2, 0x7f0 ;  /* 0x000007f000027802 */ /* 0x000fce0000000f00 */
[----:B-----5:R-:W-:Y:S05]  /*07e0*/  CALL.REL.NOINC `($__internal_0_$__cuda_sm3x_div_rn_noftz_f32_slowpath) ;  /* 0x0000001400cc7944 */ /* 0x020fea0003c00000 */
.L_x_15:
[----:B------:R-:W-:Y:S05]  /*07f0*/  BSYNC.RECONVERGENT B3 ;  /* 0x0000000000037941 */ /* 0x000fea0003800200 */
.L_x_14:
[----:B------:R-:W-:-:S07]  /*0800*/  FADD R6, R6, R0 ;  /* 0x0000000006067221 */ /* 0x000fce0000000000 */
.L_x_13:
[----:B------:R-:W-:Y:S05]  /*0810*/  BSYNC.RECONVERGENT B2 ;  /* 0x0000000000027941 */ /* 0x000fea0003800200 */
.L_x_12:
        /* <DEDUP_REMOVED lines=20> */
.L_x_19:
[----:B------:R-:W-:Y:S05]  /*0960*/  BSYNC.RECONVERGENT B3 ;  /* 0x0000000000037941 */ /* 0x000fea0003800200 */
.L_x_18:
[----:B------:R-:W-:-:S07]  /*0970*/  FADD R6, R6, R0 ;  /* 0x0000000006067221 */ /* 0x000fce0000000000 */
.L_x_17:
[----:B------:R-:W-:Y:S05]  /*0980*/  BSYNC.RECONVERGENT B2 ;  /* 0x0000000000027941 */ /* 0x000fea0003800200 */
.L_x_16:
        /* <DEDUP_REMOVED lines=20> */
.L_x_23:
[----:B------:R-:W-:Y:S05]  /*0ad0*/  BSYNC.RECONVERGENT B3 ;  /* 0x0000000000037941 */ /* 0x000fea0003800200 */
.L_x_22:
[----:B------:R-:W-:-:S07]  /*0ae0*/  FADD R6, R6, R0 ;  /* 0x0000000006067221 */ /* 0x000fce0000000000 */
.L_x_21:
[----:B------:R-:W-:Y:S05]  /*0af0*/  BSYNC.RECONVERGENT B2 ;  /* 0x0000000000027941 */ /* 0x000fea0003800200 */
.L_x_20:
        /* <DEDUP_REMOVED lines=20> */
.L_x_27:
[----:B------:R-:W-:Y:S05]  /*0c40*/  BSYNC.RECONVERGENT B3 ;  /* 0x0000000000037941 */ /* 0x000fea0003800200 */
.L_x_26:
[----:B------:R-:W-:-:S07]  /*0c50*/  FADD R6, R6, R0 ;  /* 0x0000000006067221 */ /* 0x000fce0000000000 */
.L_x_25:
[----:B------:R-:W-:Y:S05]  /*0c60*/  BSYNC.RECONVERGENT B2 ;  /* 0x0000000000027941 */ /* 0x000fea0003800200 */
.L_x_24:
        /* <DEDUP_REMOVED lines=20> */
.L_x_31:
[----:B------:R-:W-:Y:S05]  /*0db0*/  BSYNC.RECONVERGENT B3 ;  /* 0x0000000000037941 */ /* 0x000fea0003800200 */
.L_x_30:
[----:B------:R-:W-:-:S07]  /*0dc0*/  FADD R6, R6, R0 ;  /* 0x0000000006067221 */ /* 0x000fce0000000000 */
.L_x_29:
[----:B------:R-:W-:Y:S05]  /*0dd0*/  BSYNC.RECONVERGENT B2 ;  /* 0x0000000000027941 */ /* 0x000fea0003800200 */
.L_x_28:
        /* <DEDUP_REMOVED lines=20> */
.L_x_35:
[----:B------:R-:W-:Y:S05]  /*0f20*/  BSYNC.RECONVERGENT B3 ;  /* 0x0000000000037941 */ /* 0x000fea0003800200 */
.L_x_34:
[----:B------:R-:W-:-:S07]  /*0f30*/  FADD R6, R6, R0 ;  /* 0x0000000006067221 */ /* 0x000fce0000000000 */
.L_x_33:
[----:B------:R-:W-:Y:S05]  /*0f40*/  BSYNC.RECONVERGENT B2 ;  /* 0x0000000000027941 */ /* 0x000fea0003800200 */
.L_x_32:
[----:B------:R-:W-:Y:S02]  /*0f50*/  IADD3 R14, P1, PT, R14, 0x20, RZ ;  /* 0x000000200e0e7810 */ /* 0x000fe40007f3e0ff */
[----:B------:R-:W-:Y:S02]  /*0f60*/  IADD3 R12, P2, PT, R12, 0x20, RZ ;  /* 0x000000200c0c7810 */ /* 0x000fe40007f5e0ff */
[----:B------:R-:W-:Y:S01]  /*0f70*/  IADD3 R16, P0, PT, R16, 0x20, RZ ;  /* 0x0000002010107810 */ /* 0x000fe20007f1e0ff */
[----:B------:R-:W-:Y:S02]  /*0f80*/  IMAD.X R15, RZ, RZ, R15, P1 ;  /* 0x000000ffff0f7224 */ /* 0x000fe400008e060f */
[----:B------:R-:W-:Y:S01]  /*0f90*/  IMAD.X R13, RZ, RZ, R13, P2 ;  /* 0x000000ffff0d7224 */ /* 0x000fe200010e060d */
[----:B------:R-:W-:Y:S01]  /*0fa0*/  IADD3.X R17, PT, PT, RZ, R17, RZ, P0, !PT ;  /* 0x00000011ff117210 */ /* 0x000fe200007fe4ff */
[----:B------:R-:W-:Y:S08]  /*0fb0*/  BRA.U UP0, `(.L_x_36) ;  /* 0xfffffff100fc7547 */ /* 0x000ff0000b83ffff */
.L_x_3:
[----:B------:R-:W-:-:S09]  /*0fc0*/  UISETP.NE.AND UP0, UPT, UR7, URZ, UPT ;  /* 0x000000ff0700728c */ /* 0x000fd2000bf05270 */
[----:B------:R-:W-:Y:S05]  /*0fd0*/  BRA.U !UP0, `(.L_x_2) ;  /* 0x0000000d08687547 */ /* 0x000fea000b800000 */
[----:B------:R-:W0:Y:S01]  /*0fe0*/  LDCU UR5, c[0x0][0x420] ;  /* 0x00008400ff0577ac */ /* 0x000e220008000800 */
[----:B------:R-:W-:Y:S02]  /*0ff0*/  UISETP.GE.U32.AND UP0, UPT, UR7, 0x4, UPT ;  /* 0x000000040700788c */ /* 0x000fe4000bf06070 */
[----:B0-----:R-:W-:-:S07]  /*1000*/  ULOP3.LUT UR5, UR5, 0x3, URZ, 0xc0, !UPT ;  /* 0x0000000305057892 */ /* 0x001fce000f8ec0ff */
[----:B------:R-:W-:Y:S05]  /*1010*/  BRA.U !UP0, `(.L_x_37) ;  /* 0x0000000508ac7547 */ /* 0x000fea000b800000 */
[----:B------:R-:W0:Y:S01]  /*1020*/  LDCU.128 UR12, c[0x0][0x390] ;  /* 0x00007200ff0c77ac */ /* 0x000e220008000c00 */
[----:B------:R-:W-:Y:S01]  /*1030*/  IADD3 R0, P0, PT, R7, UR4, RZ ;  /* 0x0000000407007c10 */ /* 0x000fe2000ff1e0ff */
[----:B------:R-:W1:Y:S04]  /*1040*/  LDCU.64 UR10, c[0x0][0x388] ;  /* 0x00007100ff0a77ac */ /* 0x000e680008000a00 */
[----:B------:R-:W-:Y:S01]  /*1050*/  IMAD.X R13, RZ, RZ, R10, P0 ;  /* 0x000000ffff0d7224 */ /* 0x000fe200000e060a */
[----:B0-----:R-:W-:-:S04]  /*1060*/  LEA R16, P1, R0, UR14, 0x2 ;  /* 0x0000000e00107c11 */ /* 0x001fc8000f8210ff */
[----:B------:R-:W-:-:S05]  /*1070*/  LEA.HI.X R17, R0, UR15, R13, 0x2, P1 ;  /* 0x0000000f00117c11 */ /* 0x000fca00088f140d */
[----:B------:R-:W2:Y:S01]  /*1080*/  LDG.E R19, desc[UR8][R16.64] ;  /* 0x0000000810137981 */ /* 0x000ea2000c1e1900 */
[----:B------:R-:W-:Y:S01]  /*1090*/  IADD3 R2, P1, PT, R8, UR4, RZ ;  /* 0x0000000408027c10 */ /* 0x000fe2000ff3e0ff */
[----:B------:R-:W-:Y:S01]  /*10a0*/  BSSY.RECONVERGENT B2, `(.L_x_38) ;  /* 0x000001c000027945 */ /* 0x000fe20003800200 */
[----:B------:R-:W-:Y:S02]  /*10b0*/  IADD3 R0, P3, PT, R9, UR4, RZ ;  /* 0x0000000409007c10 */ /* 0x000fe4000ff7e0ff */
[----:B-1----:R-:W-:Y:S01]  /*10c0*/  LEA R14, P2, R2, UR10, 0x2 ;  /* 0x0000000a020e7c11 */ /* 0x002fe2000f8410ff */
[----:B------:R-:W-:Y:S01]  /*10d0*/  IMAD.X R15, RZ, RZ, R11, P1 ;  /* 0x000000ffff0f7224 */ /* 0x000fe200008e060b */
[----:B------:R-:W-:Y:S01]  /*10e0*/  LEA R12, P0, R0, UR12, 0x2 ;  /* 0x0000000c000c7c11 */ /* 0x000fe2000f8010ff */
[----:B------:R-:W-:-:S03]  /*10f0*/  IMAD.X R13, RZ, RZ, R18, P3 ;  /* 0x000000ffff0d7224 */ /* 0x000fc600018e0612 */
[----:B------:R-:W-:Y:S02]  /*1100*/  LEA.HI.X R15, R2, UR11, R15, 0x2, P2 ;  /* 0x0000000b020f7c11 */ /* 0x000fe400090f140f */
[----:B------:R-:W-:Y:S02]  /*1110*/  LEA.HI.X R13, R0, UR13, R13, 0x2, P0 ;  /* 0x0000000d000d7c11 */ /* 0x000fe400080f140d */
        /* <DEDUP_REMOVED lines=18> */
.L_x_41:
[----:B------:R-:W-:Y:S05]  /*1240*/  BSYNC.RECONVERGENT B3 ;  /* 0x0000000000037941 */ /* 0x000fea0003800200 */
.L_x_40:
[----:B------:R-:W-:-:S07]  /*1250*/  FADD R6, R6, R0 ;  /* 0x0000000006067221 */ /* 0x000fce0000000000 */
.L_x_39:
[----:B------:R-:W-:Y:S05]  /*1260*/  BSYNC.RECONVERGENT B2 ;  /* 0x0000000000027941 */ /* 0x000fea0003800200 */
.L_x_38:
        /* <DEDUP_REMOVED lines=20> */
.L_x_45:
[----:B------:R-:W-:Y:S05]  /*13b0*/  BSYNC.RECONVERGENT B3 ;  /* 0x0000000000037941 */ /* 0x000fea0003800200 */
.L_x_44:
[----:B------:R-:W-:-:S07]  /*13c0*/  FADD R6, R6, R0 ;  /* 0x0000000006067221 */ /* 0x000fce0000000000 */
.L_x_43:
[----:B------:R-:W-:Y:S05]  /*13d0*/  BSYNC.RECONVERGENT B2 ;  /* 0x0000000000027941 */ /* 0x000fea0003800200 */
.L_x_42:
        /* <DEDUP_REMOVED lines=20> */
.L_x_49:
[----:B------:R-:W-:Y:S05]  /*1520*/  BSYNC.RECONVERGENT B3 ;  /* 0x0000000000037941 */ /* 0x000fea0003800200 */
.L_x_48:
[----:B------:R-:W-:-:S07]  /*1530*/  FADD R6, R6, R0 ;  /* 0x0000000006067221 */ /* 0x000fce0000000000 */
.L_x_47:
[----:B------:R-:W-:Y:S05]  /*1540*/  BSYNC.RECONVERGENT B2 ;  /* 0x0000000000027941 */ /* 0x000fea0003800200 */
.L_x_46:
        /* <DEDUP_REMOVED lines=20> */
.L_x_53:
[----:B------:R-:W-:Y:S05]  /*1690*/  BSYNC.RECONVERGENT B3 ;  /* 0x0000000000037941 */ /* 0x000fea0003800200 */
.L_x_52:
[----:B------:R-:W-:-:S07]  /*16a0*/  FADD R6, R6, R0 ;  /* 0x0000000006067221 */ /* 0x000fce0000000000 */
.L_x_51:
[----:B------:R-:W-:Y:S05]  /*16b0*/  BSYNC.RECONVERGENT B2 ;  /* 0x0000000000027941 */ /* 0x000fea0003800200 */
.L_x_50:
[----:B------:R-:W-:-:S12]  /*16c0*/  UIADD3 UR4, UPT, UPT, UR4, 0x4, URZ ;  /* 0x0000000404047890 */ /* 0x000fd8000fffe0ff */
.L_x_37:
[----:B------:R-:W-:-:S09]  /*16d0*/  UISETP.NE.AND UP0, UPT, UR5, URZ, UPT ;  /* 0x000000ff0500728c */ /* 0x000fd2000bf05270 */
[----:B------:R-:W-:Y:S05]  /*16e0*/  BRA.U !UP0, `(.L_x_2) ;  /* 0x0000000508a47547 */ /* 0x000fea000b800000 */
[----:B------:R-:W-:-:S09]  /*16f0*/  UISETP.NE.AND UP0, UPT, UR5, 0x1, UPT ;  /* 0x000000010500788c */ /* 0x000fd2000bf05270 */
        /* <DEDUP_REMOVED lines=13> */
[----:B------:R-:W-:Y:S02]  /*17d0*/  LEA R14, P0, R2, UR12, 0x2 ;  /* 0x0000000c020e7c11 */ /* 0x000fe4000f8010ff */
[----:B------:R-:W-:Y:S02]  /*17e0*/  IADD3.X R19, PT, PT, RZ, R18, RZ, P3, !PT ;  /* 0x00000012ff137210 */ /* 0x000fe40001ffe4ff */
[----:B--2---:R-:W-:-:S02]  /*17f0*/  ISETP.NE.AND P1, PT, R17, -0x1, PT ;  /* 0xffffffff1100780c */ /* 0x004fc40003f25270 */
[----:B------:R-:W-:Y:S02]  /*1800*/  LEA.HI.X R17, R0, UR11, R15, 0x2, P2 ;  /* 0x0000000b00117c11 */ /* 0x000fe400090f140f */
[----:B------:R-:W-:-:S09]  /*1810*/  LEA.HI.X R15, R2, UR13, R19, 0x2, P0 ;  /* 0x0000000d020f7c11 */ /* 0x000fd200080f1413 */
        /* <DEDUP_REMOVED lines=17> */
.L_x_58:
[----:B------:R-:W-:Y:S05]  /*1930*/  BSYNC.RECONVERGENT B3 ;  /* 0x0000000000037941 */ /* 0x000fea0003800200 */
.L_x_57:
[----:B------:R-:W-:-:S07]  /*1940*/  FADD R6, R6, R0 ;  /* 0x0000000006067221 */ /* 0x000fce0000000000 */
.L_x_56:
[----:B------:R-:W-:Y:S05]  /*1950*/  BSYNC.RECONVERGENT B2 ;  /* 0x0000000000027941 */ /* 0x000fea0003800200 */
.L_x_55:
        /* <DEDUP_REMOVED lines=20> */
.L_x_62:
[----:B------:R-:W-:Y:S05]  /*1aa0*/  BSYNC.RECONVERGENT B3 ;  /* 0x0000000000037941 */ /* 0x000fea0003800200 */
.L_x_61:
[----:B------:R-:W-:-:S07]  /*1ab0*/  FADD R6, R6, R0 ;  /* 0x0000000006067221 */ /* 0x000fce0000000000 */
.L_x_60:
[----:B------:R-:W-:Y:S05]  /*1ac0*/  BSYNC.RECONVERGENT B2 ;  /* 0x0000000000027941 */ /* 0x000fea0003800200 */
.L_x_59:
[----:B------:R-:W-:-:S12]  /*1ad0*/  UIADD3 UR4, UPT, UPT, UR4, 0x2, URZ ;  /* 0x0000000204047890 */ /* 0x000fd8000fffe0ff */
.L_x_54:
[----:B------:R-:W0:Y:S02]  /*1ae0*/  LDCU UR6, c[0x0][0x420] ;  /* 0x00008400ff0677ac */ /* 0x000e240008000800 */
[----:B0-----:R-:W-:-:S04]  /*1af0*/  ULOP3.LUT UR6, UR6, 0x1, URZ, 0xc0, !UPT ;  /* 0x0000000106067892 */ /* 0x001fc8000f8ec0ff */
[----:B------:R-:W-:-:S09]  /*1b00*/  UISETP.NE.U32.AND UP0, UPT, UR6, 0x1, UPT ;  /* 0x000000010600788c */ /* 0x000fd2000bf05070 */
[----:B------:R-:W-:Y:S05]  /*1b10*/  BRA.U UP0, `(.L_x_2) ;  /* 0x0000000100987547 */ /* 0x000fea000b800000 */
[----:B------:R-:W0:Y:S01]  /*1b20*/  LDCU.64 UR10, c[0x0][0x398] ;  /* 0x00007300ff0a77ac */ /* 0x000e220008000a00 */
[----:B------:R-:W-:-:S05]  /*1b30*/  IADD3 R7, P0, PT, R7, UR4, RZ ;  /* 0x0000000407077c10 */ /* 0x000fca000ff1e0ff */
[----:B------:R-:W-:Y:S01]  /*1b40*/  IMAD.X R10, RZ, RZ, R10, P0 ;  /* 0x000000ffff0a7224 */ /* 0x000fe200000e060a */
[----:B0-----:R-:W-:-:S04]  /*1b50*/  LEA R12, P0, R7, UR10, 0x2 ;  /* 0x0000000a070c7c11 */ /* 0x001fc8000f8010ff */
[----:B------:R-:W-:-:S05]  /*1b60*/  LEA.HI.X R13, R7, UR11, R10, 0x2, P0 ;  /* 0x0000000b070d7c11 */ /* 0x000fca00080f140a */
[----:B------:R-:W2:Y:S01]  /*1b70*/  LDG.E R12, desc[UR8][R12.64] ;  /* 0x000000080c0c7981 */ /* 0x000ea2000c1e1900 */
[----:B------:R-:W-:Y:S01]  /*1b80*/  BSSY.RECONVERGENT B2, `(.L_x_2) ;  /* 0x000001f000027945 */ /* 0x000fe20003800200 */
[----:B--2---:R-:W-:-:S13]  /*1b90*/  ISETP.NE.AND P0, PT, R12, -0x1, PT ;  /* 0xffffffff0c00780c */ /* 0x004fda0003f05270 */
[----:B------:R-:W-:Y:S05]  /*1ba0*/  @!P0 BRA `(.L_x_63) ;  /* 0x0000000000708947 */ /* 0x000fea0003800000 */
[----:B------:R-:W0:Y:S01]  /*1bb0*/  LDCU.64 UR10, c[0x0][0x390] ;  /* 0x00007200ff0a77ac */ /* 0x000e220008000a00 */
[----:B------:R-:W-:-:S05]  /*1bc0*/  IADD3 R9, P0, PT, R9, UR4, RZ ;  /* 0x0000000409097c10 */ /* 0x000fca000ff1e0ff */
[----:B------:R-:W-:Y:S01]  /*1bd0*/  IMAD.X R18, RZ, RZ, R18, P0 ;  /* 0x000000ffff127224 */ /* 0x000fe200000e0612 */
[----:B0-----:R-:W-:-:S04]  /*1be0*/  LEA R12, P0, R9, UR10, 0x2 ;  /* 0x0000000a090c7c11 */ /* 0x001fc8000f8010ff */
[----:B------:R-:W-:Y:S01]  /*1bf0*/  LEA.HI.X R13, R9, UR11, R18, 0x2, P0 ;  /* 0x0000000b090d7c11 */ /* 0x000fe200080f1412 */
[----:B------:R-:W0:Y:S01]  /*1c00*/  LDCU.64 UR10, c[0x0][0x388] ;  /* 0x00007100ff0a77ac */ /* 0x000e220008000a00 */
[----:B------:R-:W-:-:S03]  /*1c10*/  IADD3 R0, P0, PT, R8, UR4, RZ ;  /* 0x0000000408007c10 */ /* 0x000fc6000ff1e0ff */
[----:B------:R-:W2:Y:S01]  /*1c20*/  LDG.E R12, desc[UR8][R12.64] ;  /* 0x000000080c0c7981 */ /* 0x000ea2000c1e1900 */
[----:B------:R-:W-:Y:S02]  /*1c30*/  IADD3.X R11, PT, PT, RZ, R11, RZ, P0, !PT ;  /* 0x0000000bff0b7210 */ /* 0x000fe400007fe4ff */
[----:B0-----:R-:W-:-:S04]  /*1c40*/  LEA R8, P0, R0, UR10, 0x2 ;  /* 0x0000000a00087c11 */ /* 0x001fc8000f8010ff */
[----:B------:R-:W-:-:S05]  /*1c50*/  LEA.HI.X R9, R0, UR11, R11, 0x2, P0 ;  /* 0x0000000b00097c11 */ /* 0x000fca00080f140b */
[----:B------:R-:W3:Y:S01]  /*1c60*/  LDG.E R8, desc[UR8][R8.64] ;  /* 0x0000000808087981 */ /* 0x000ee2000c1e1900 */
[----:B------:R-:W-:Y:S01]  /*1c70*/  BSSY.RECONVERGENT B3, `(.L_x_64) ;  /* 0x000000e000037945 */ /* 0x000fe20003800200 */
[----:B--2---:R-:W-:-:S04]  /*1c80*/  I2FP.F32.S32 R10, R12 ;  /* 0x0000000c000a7245 */ /* 0x004fc80000201400 */
[----:B------:R-:W0:Y:S02]  /*1c90*/  MUFU.RCP R0, R10 ;  /* 0x0000000a00007308 */ /* 0x000e240000001000 */
[----:B0-----:R-:W-:Y:S01]  /*1ca0*/  FFMA R7, -R10, R0, 1 ;  /* 0x3f8000000a077423 */ /* 0x001fe20000000100 */
[----:B---3--:R-:W-:-:S03]  /*1cb0*/  I2FP.F32.S32 R23, R8 ;  /* 0x0000000800177245 */ /* 0x008fc60000201400 */
[----:B------:R-:W-:Y:S02]  /*1cc0*/  FFMA R0, R0, R7, R0 ;  /* 0x0000000700007223 */ /* 0x000fe40000000000 */
[----:B------:R-:W0:Y:S02]  /*1cd0*/  FCHK P0, R23, R10 ;  /* 0x0000000a17007302 */ /* 0x000e240000000000 */
[----:B------:R-:W-:-:S04]  /*1ce0*/  FFMA R7, R23, R0, RZ ;  /* 0x0000000017077223 */ /* 0x000fc800000000ff */
[----:B------:R-:W-:-:S04]  /*1cf0*/  FFMA R2, -R10, R7, R23 ;  /* 0x000000070a027223 */ /* 0x000fc80000000117 */
[----:B------:R-:W-:Y:S01]  /*1d00*/  FFMA R0, R0, R2, R7 ;  /* 0x0000000200007223 */ /* 0x000fe20000000007 */
[----:B0-----:R-:W-:Y:S06]  /*1d10*/  @!P0 BRA `(.L_x_65) ;  /* 0x00000000000c8947 */ /* 0x001fec0003800000 */
[----:B------:R-:W-:Y:S01]  /*1d20*/  IMAD.MOV.U32 R0, RZ, RZ, R10 ;  /* 0x000000ffff007224 */ /* 0x000fe200078e000a */
[----:B------:R-:W-:-:S07]  /*1d30*/  MOV R2, 0x1d50 ;  /* 0x00001d5000027802 */ /* 0x000fce0000000f00 */
[----:B-----5:R-:W-:Y:S05]  /*1d40*/  CALL.REL.NOINC `($__internal_0_$__cuda_sm3x_div_rn_noftz_f32_slowpath) ;  /* 0x0000000000747944 */ /* 0x020fea0003c00000 */
.L_x_65:
[----:B------:R-:W-:Y:S05]  /*1d50*/  BSYNC.RECONVERGENT B3 ;  /* 0x0000000000037941 */ /* 0x000fea0003800200 */
.L_x_64:
[----:B------:R-:W-:-:S07]  /*1d60*/  FADD R6, R6, R0 ;  /* 0x0000000006067221 */ /* 0x000fce0000000000 */
.L_x_63:
[----:B------:R-:W-:Y:S05]  /*1d70*/  BSYNC.RECONVERGENT B2 ;  /* 0x0000000000027941 */ /* 0x000fea0003800200 */
.L_x_2:
[----:B------:R-:W0:Y:S01]  /*1d80*/  LDCU.64 UR10, c[0x0][0x440] ;  /* 0x00008800ff0a77ac */ /* 0x000e220008000a00 */
[----:B------:R-:W1:Y:S01]  /*1d90*/  LDCU.64 UR12, c[0x0][0x438] ;  /* 0x00008700ff0c77ac */ /* 0x000e620008000a00 */
[----:B0-----:R-:W-:-:S04]  /*1da0*/  IMAD.WIDE.U32 R8, R3, UR10, RZ ;  /* 0x0000000a03087c25 */ /* 0x001fc8000f8e00ff */
[----:B------:R-:W-:Y:S01]  /*1db0*/  IMAD R0, R5, UR10, RZ ;  /* 0x0000000a05007c24 */ /* 0x000fe2000f8e02ff */
[----:B------:R-:W-:-:S03]  /*1dc0*/  LOP3.LUT R8, R8, 0xfffffffc, RZ, 0xc0, !PT ;  /* 0xfffffffc08087812 */ /* 0x000fc600078ec0ff */
[----:B------:R-:W-:Y:S01]  /*1dd0*/  IMAD R7, R3, UR11, R0 ;  /* 0x0000000b03077c24 */ /* 0x000fe2000f8e0200 */
[----:B-1----:R-:W-:Y:S01]  /*1de0*/  IADD3 R8, P0, PT, R8, UR12, RZ ;  /* 0x0000000c08087c10 */ /* 0x002fe2000ff1e0ff */
[----:B------:R-:W0:Y:S03]  /*1df0*/  LDCU.64 UR10, c[0x0][0x480] ;  /* 0x00009000ff0a77ac */ /* 0x000e260008000a00 */
[----:B------:R-:W-:Y:S01]  /*1e00*/  IADD3.X R9, PT, PT, R9, UR13, R7, P0, !PT ;  /* 0x0000000d09097c10 */ /* 0x000fe200087fe407 */
[----:B------:R-:W1:Y:S04]  /*1e10*/  LDCU.64 UR12, c[0x0][0x478] ;  /* 0x00008f00ff0c77ac */ /* 0x000e680008000a00 */
[----:B------:R-:W2:Y:S01]  /*1e20*/  LDG.E R7, desc[UR8][R8.64] ;  /* 0x0000000808077981 */ /* 0x000ea2000c1e1900 */
[----:B0-----:R-:W-:-:S04]  /*1e30*/  IMAD.WIDE.U32 R10, R3, UR10, RZ ;  /* 0x0000000a030a7c25 */ /* 0x001fc8000f8e00ff */
[----:B------:R-:W-:Y:S01]  /*1e40*/  IMAD R0, R5, UR10, RZ ;  /* 0x0000000a05007c24 */ /* 0x000fe2000f8e02ff */
[----:B------:R-:W-:-:S03]  /*1e50*/  LOP3.LUT R2, R10, 0xfffffffc, RZ, 0xc0, !PT ;  /* 0xfffffffc0a027812 */ /* 0x000fc600078ec0ff */
[----:B------:R-:W-:Y:S01]  /*1e60*/  IMAD R3, R3, UR11, R0 ;  /* 0x0000000b03037c24 */ /* 0x000fe2000f8e0200 */
[----:B-1----:R-:W-:-:S04]  /*1e70*/  IADD3 R2, P0, PT, R2, UR12, RZ ;  /* 0x0000000c02027c10 */ /* 0x002fc8000ff1e0ff */
[----:B------:R-:W-:Y:S01]  /*1e80*/  IADD3.X R3, PT, PT, R11, UR13, R3, P0, !PT ;  /* 0x0000000d0b037c10 */ /* 0x000fe200087fe403 */
[----:B--2---:R-:W-:-:S05]  /*1e90*/  FADD R7, R7, R6 ;  /* 0x0000000607077221 */ /* 0x004fca0000000000 */
[----:B------:R0:W-:Y:S04]  /*1ea0*/  STG.E desc[UR8][R8.64], R7 ;  /* 0x0000000708007986 */ /* 0x0001e8000c101908 */
[----:B------:R-:W2:Y:S02]  /*1eb0*/  LDG.E R2, desc[UR8][R2.64] ;  /* 0x0000000802027981 */ /* 0x000ea4000c1e1900 */
[----:B--2---:R-:W-:-:S13]  /*1ec0*/  ISETP.NE.AND P0, PT, R2, 0x1, PT ;  /* 0x000000010200780c */ /* 0x004fda0003f05270 */
[----:B0-----:R-:W-:Y:S05]  /*1ed0*/  @P0 EXIT ;  /* 0x000000000000094d */ /* 0x001fea0003800000 */
[----:B------:R-:W0:Y:S02]  /*1ee0*/  LDC.64 R2, c[0x0][0x380] ;  /* 0x0000e000ff027b82 */ /* 0x000e240000000a00 */
[----:B0----5:R-:W-:-:S05]  /*1ef0*/  IMAD.WIDE R4, R4, 0x4, R2 ;  /* 0x0000000404047825 */ /* 0x021fca00078e0202 */
[----:B------:R-:W-:Y:S01]  /*1f00*/  REDG.E.ADD.F32.FTZ.RN.STRONG.GPU desc[UR8][R4.64], R6 ;  /* 0x00000006040079a6 */ /* 0x000fe2000c12f308 */
[----:B------:R-:W-:Y:S05]  /*1f10*/  EXIT ;  /* 0x000000000000794d */ /* 0x000fea0003800000 */
        .weak           $__internal_0_$__cuda_sm3x_div_rn_noftz_f32_slowpath
        .type           $__internal_0_$__cuda_sm3x_div_rn_noftz_f32_slowpath,@function
        .size           $__internal_0_$__cuda_sm3x_div_rn_noftz_f32_slowpath,(.L_x_78 - $__internal_0_$__cuda_sm3x_div_rn_noftz_f32_slowpath)
$__internal_0_$__cuda_sm3x_div_rn_noftz_f32_slowpath:
[----:B------:R-:W-:Y:S01]  /*1f20*/  SHF.R.U32.HI R19, RZ, 0x17, R0 ;  /* 0x00000017ff137819 */ /* 0x000fe20000011600 */
[----:B------:R-:W-:Y:S01]  /*1f30*/  BSSY.RECONVERGENT B0, `(.L_x_66) ;  /* 0x0000062000007945 */ /* 0x000fe20003800200 */
[----:B------:R-:W-:Y:S02]  /*1f40*/  SHF.R.U32.HI R22, RZ, 0x17, R23 ;  /* 0x00000017ff167819 */ /* 0x000fe40000011617 */
[----:B------:R-:W-:Y:S02]  /*1f50*/  LOP3.LUT R19, R19, 0xff, RZ, 0xc0, !PT ;  /* 0x000000ff13137812 */ /* 0x000fe400078ec0ff */
[----:B------:R-:W-:-:S03]  /*1f60*/  LOP3.LUT R22, R22, 0xff, RZ, 0xc0, !PT ;  /* 0x000000ff16167812 */ /* 0x000fc600078ec0ff */
[----:B------:R-:W-:Y:S02]  /*1f70*/  VIADD R21, R19, 0xffffffff ;  /* 0xffffffff13157836 */ /* 0x000fe40000000000 */
[----:B------:R-:W-:-:S03]  /*1f80*/  VIADD R24, R22, 0xffffffff ;  /* 0xffffffff16187836 */ /* 0x000fc60000000000 */
[----:B------:R-:W-:-:S04]  /*1f90*/  ISETP.GT.U32.AND P0, PT, R21, 0xfd, PT ;  /* 0x000000fd1500780c */ /* 0x000fc80003f04070 */
[----:B------:R-:W-:-:S13]  /*1fa0*/  ISETP.GT.U32.OR P0, PT, R24, 0xfd, P0 ;  /* 0x000000fd1800780c */ /* 0x000fda0000704470 */
[----:B------:R-:W-:Y:S01]  /*1fb0*/  @!P0 IMAD.MOV.U32 R20, RZ, RZ, RZ ;  /* 0x000000ffff148224 */ /* 0x000fe200078e00ff */
[----:B------:R-:W-:Y:S06]  /*1fc0*/  @!P0 BRA `(.L_x_67) ;  /* 0x00000000005c8947 */ /* 0x000fec0003800000 */
[----:B------:R-:W-:Y:S02]  /*1fd0*/  FSETP.GTU.FTZ.AND P0, PT, |R23|, +INF , PT ;  /* 0x7f8000001700780b */ /* 0x000fe40003f1c200 */
[----:B------:R-:W-:-:S04]  /*1fe0*/  FSETP.GTU.FTZ.AND P1, PT, |R0|, +INF , PT ;  /* 0x7f8000000000780b */ /* 0x000fc80003f3c200 */
[----:B------:R-:W-:-:S13]  /*1ff0*/  PLOP3.LUT P0, PT, P0, P1, PT, 0xf8, 0x8f ;  /* 0x00000000008f781c */ /* 0x000fda0000703f70 */
[----:B------:R-:W-:Y:S05]  /*2000*/  @P0 BRA `(.L_x_68) ;  /* 0x00000004004c0947 */ /* 0x000fea0003800000 */
[----:B------:R-:W-:-:S13]  /*2010*/  LOP3.LUT P0, RZ, R0, 0x7fffffff, R23, 0xc8, !PT ;  /* 0x7fffffff00ff7812 */ /* 0x000fda000780c817 */
[----:B------:R-:W-:Y:S05]  /*2020*/  @!P0 BRA `(.L_x_69) ;  /* 0x00000004003c8947 */ /* 0x000fea0003800000 */
[C---:B------:R-:W-:Y:S02]  /*2030*/  FSETP.NEU.FTZ.AND P1, PT, |R23|.reuse, +INF , PT ;  /* 0x7f8000001700780b */ /* 0x040fe40003f3d200 */
[----:B------:R-:W-:Y:S02]  /*2040*/  FSETP.NEU.FTZ.AND P2, PT, |R0|, +INF , PT ;  /* 0x7f8000000000780b */ /* 0x000fe40003f5d200 */
[----:B------:R-:W-:-:S11]  /*2050*/  FSETP.NEU.FTZ.AND P0, PT, |R23|, +INF , PT ;  /* 0x7f8000001700780b */ /* 0x000fd60003f1d200 */
[----:B------:R-:W-:Y:S05]  /*2060*/  @!P2 BRA !P1, `(.L_x_69) ;  /* 0x00000004002ca947 */ /* 0x000fea0004800000 */
[----:B------:R-:W-:-:S04]  /*2070*/  LOP3.LUT P1, RZ, R23, 0x7fffffff, RZ, 0xc0, !PT ;  /* 0x7fffffff17ff7812 */ /* 0x000fc8000782c0ff */
[----:B------:R-:W-:-:S13]  /*2080*/  PLOP3.LUT P1, PT, P2, P1, PT, 0x2f, 0xf2 ;  /* 0x0000000000f2781c */ /* 0x000fda0001722577 */
[----:B------:R-:W-:Y:S05]  /*2090*/  @P1 BRA `(.L_x_70) ;  /* 0x0000000400181947 */ /* 0x000fea0003800000 */
[----:B------:R-:W-:-:S04]  /*20a0*/  LOP3.LUT P1, RZ, R0, 0x7fffffff, RZ, 0xc0, !PT ;  /* 0x7fffffff00ff7812 */ /* 0x000fc8000782c0ff */
[----:B------:R-:W-:-:S13]  /*20b0*/  PLOP3.LUT P0, PT, P0, P1, PT, 0x2f, 0xf2 ;  /* 0x0000000000f2781c */ /* 0x000fda0000702577 */
[----:B------:R-:W-:Y:S05]  /*20c0*/  @P0 BRA `(.L_x_71) ;  /* 0x0000000400000947 */ /* 0x000fea0003800000 */
[----:B------:R-:W-:Y:S02]  /*20d0*/  ISETP.GE.AND P0, PT, R24, RZ, PT ;  /* 0x000000ff1800720c */ /* 0x000fe40003f06270 */
[----:B------:R-:W-:-:S11]  /*20e0*/  ISETP.GE.AND P1, PT, R21, RZ, PT ;  /* 0x000000ff1500720c */ /* 0x000fd60003f26270 */
[----:B------:R-:W-:Y:S01]  /*20f0*/  @P0 MOV R20, RZ ;  /* 0x000000ff00140202 */ /* 0x000fe20000000f00 */
[----:B------:R-:W-:Y:S02]  /*2100*/  @!P0 IMAD.MOV.U32 R20, RZ, RZ, -0x40 ;  /* 0xffffffc0ff148424 */ /* 0x000fe400078e00ff */
[----:B------:R-:W-:Y:S01]  /*2110*/  @!P0 FFMA R23, R23, 1.84467440737095516160e+19, RZ ;  /* 0x5f80000017178823 */ /* 0x000fe200000000ff */
[----:B------:R-:W-:Y:S01]  /*2120*/  @!P1 FFMA R0, R0, 1.84467440737095516160e+19, RZ ;  /* 0x5f80000000009823 */ /* 0x000fe200000000ff */
[----:B------:R-:W-:-:S07]  /*2130*/  @!P1 VIADD R20, R20, 0x40 ;  /* 0x0000004014149836 */ /* 0x000fce0000000000 */
.L_x_67:
[----:B------:R-:W-:Y:S01]  /*2140*/  LEA R21, R19, 0xc0800000, 0x17 ;  /* 0xc080000013157811 */ /* 0x000fe200078eb8ff */
[----:B------:R-:W-:Y:S01]  /*2150*/  VIADD R22, R22, 0xffffff81 ;  /* 0xffffff8116167836 */ /* 0x000fe20000000000 */
[----:B------:R-:W-:Y:S03]  /*2160*/  BSSY.RECONVERGENT B1, `(.L_x_72) ;  /* 0x0000035000017945 */ /* 0x000fe60003800200 */
[----:B------:R-:W-:Y:S02]  /*2170*/  IMAD.IADD R26, R0, 0x1, -R21 ;  /* 0x00000001001a7824 */ /* 0x000fe400078e0a15 */
[----:B------:R-:W-:Y:S02]  /*2180*/  IMAD R0, R22, -0x800000, R23 ;  /* 0xff80000016007824 */ /* 0x000fe400078e0217 */
[----:B------:R-:W0:Y:S01]  /*2190*/  MUFU.RCP R24, R26 ;  /* 0x0000001a00187308 */ /* 0x000e220000001000 */
[----:B------:R-:W-:-:S04]  /*21a0*/  FADD.FTZ R21, -R26, -RZ ;  /* 0x800000ff1a157221 */ /* 0x000fc80000010100 */
[----:B0-----:R-:W-:-:S04]  /*21b0*/  FFMA R25, R24, R21, 1 ;  /* 0x3f80000018197423 */ /* 0x001fc80000000015 */
[----:B------:R-:W-:-:S04]  /*21c0*/  FFMA R25, R24, R25, R24 ;  /* 0x0000001918197223 */ /* 0x000fc80000000018 */
[----:B------:R-:W-:-:S04]  /*21d0*/  FFMA R24, R0, R25, RZ ;  /* 0x0000001900187223 */ /* 0x000fc800000000ff */
[----:B------:R-:W-:-:S04]  /*21e0*/  FFMA R23, R21, R24, R0 ;  /* 0x0000001815177223 */ /* 0x000fc80000000000 */
[----:B------:R-:W-:Y:S01]  /*21f0*/  FFMA R24, R25, R23, R24 ;  /* 0x0000001719187223 */ /* 0x000fe20000000018 */
[----:B------:R-:W-:-:S03]  /*2200*/  IADD3 R23, PT, PT, R22, 0x7f, -R19 ;  /* 0x0000007f16177810 */ /* 0x000fc60007ffe813 */
[----:B------:R-:W-:Y:S01]  /*2210*/  FFMA R21, R21, R24, R0 ;  /* 0x0000001815157223 */ /* 0x000fe20000000000 */
[----:B------:R-:W-:-:S03]  /*2220*/  IADD3 R23, PT, PT, R23, R20, RZ ;  /* 0x0000001417177210 */ /* 0x000fc60007ffe0ff */
[----:B------:R-:W-:-:S05]  /*2230*/  FFMA R0, R25, R21, R24 ;  /* 0x0000001519007223 */ /* 0x000fca0000000018 */
[----:B------:R-:W-:-:S04]  /*2240*/  SHF.R.U32.HI R19, RZ, 0x17, R0 ;  /* 0x00000017ff137819 */ /* 0x000fc80000011600 */
[----:B------:R-:W-:-:S05]  /*2250*/  LOP3.LUT R20, R19, 0xff, RZ, 0xc0, !PT ;  /* 0x000000ff13147812 */ /* 0x000fca00078ec0ff */
[----:B------:R-:W-:-:S04]  /*2260*/  IMAD.IADD R19, R20, 0x1, R23 ;  /* 0x0000000114137824 */ /* 0x000fc800078e0217 */
[----:B------:R-:W-:-:S05]  /*2270*/  VIADD R20, R19, 0xffffffff ;  /* 0xffffffff13147836 */ /* 0x000fca0000000000 */
[----:B------:R-:W-:-:S13]  /*2280*/  ISETP.GE.U32.AND P0, PT, R20, 0xfe, PT ;  /* 0x000000fe1400780c */ /* 0x000fda0003f06070 */
[----:B------:R-:W-:Y:S05]  /*2290*/  @!P0 BRA `(.L_x_73) ;  /* 0x0000000000808947 */ /* 0x000fea0003800000 */
[----:B------:R-:W-:-:S13]  /*22a0*/  ISETP.GT.AND P0, PT, R19, 0xfe, PT ;  /* 0x000000fe1300780c */ /* 0x000fda0003f04270 */
[----:B------:R-:W-:Y:S05]  /*22b0*/  @P0 BRA `(.L_x_74) ;  /* 0x00000000006c0947 */ /* 0x000fea0003800000 */
[----:B------:R-:W-:-:S13]  /*22c0*/  ISETP.GE.AND P0, PT, R19, 0x1, PT ;  /* 0x000000011300780c */ /* 0x000fda0003f06270 */
[----:B------:R-:W-:Y:S05]  /*22d0*/  @P0 BRA `(.L_x_75) ;  /* 0x0000000000740947 */ /* 0x000fea0003800000 */
[----:B------:R-:W-:Y:S02]  /*22e0*/  ISETP.GE.AND P0, PT, R19, -0x18, PT ;  /* 0xffffffe81300780c */ /* 0x000fe40003f06270 */
[----:B------:R-:W-:-:S11]  /*22f0*/  LOP3.LUT R0, R0, 0x80000000, RZ, 0xc0, !PT ;  /* 0x8000000000007812 */ /* 0x000fd600078ec0ff */
[----:B------:R-:W-:Y:S05]  /*2300*/  @!P0 BRA `(.L_x_75) ;  /* 0x0000000000688947 */ /* 0x000fea0003800000 */
[CCC-:B------:R-:W-:Y:S01]  /*2310*/  FFMA.RZ R20, R25.reuse, R21.reuse, R24.reuse ;  /* 0x0000001519147223 */ /* 0x1c0fe2000000c018 */
[CCC-:B------:R-:W-:Y:S01]  /*2320*/  FFMA.RP R22, R25.reuse, R21.reuse, R24.reuse ;  /* 0x0000001519167223 */ /* 0x1c0fe20000008018 */
[----:B------:R-:W-:Y:S01]  /*2330*/  FFMA.RM R25, R25, R21, R24 ;  /* 0x0000001519197223 */ /* 0x000fe20000004018 */
[C---:B------:R-:W-:Y:S01]  /*2340*/  VIADD R21, R19.reuse, 0x20 ;  /* 0x0000002013157836 */ /* 0x040fe20000000000 */
[C---:B------:R-:W-:Y:S02]  /*2350*/  ISETP.NE.AND P2, PT, R19.reuse, RZ, PT ;  /* 0x000000ff1300720c */ /* 0x040fe40003f45270 */
[----:B------:R-:W-:Y:S02]  /*2360*/  LOP3.LUT R20, R20, 0x7fffff, RZ, 0xc0, !PT ;  /* 0x007fffff14147812 */ /* 0x000fe400078ec0ff */
[----:B------:R-:W-:Y:S01]  /*2370*/  ISETP.NE.AND P1, PT, R19, RZ, PT ;  /* 0x000000ff1300720c */ /* 0x000fe20003f25270 */
[----:B------:R-:W-:Y:S01]  /*2380*/  IMAD.MOV R19, RZ, RZ, -R19 ;  /* 0x000000ffff137224 */ /* 0x000fe200078e0a13 */
[----:B------:R-:W-:-:S02]  /*2390*/  LOP3.LUT R20, R20, 0x800000, RZ, 0xfc, !PT ;  /* 0x0080000014147812 */ /* 0x000fc400078efcff */
[----:B------:R-:W-:Y:S02]  /*23a0*/  FSETP.NEU.FTZ.AND P0, PT, R22, R25, PT ;  /* 0x000000191600720b */ /* 0x000fe40003f1d000 */
[----:B------:R-:W-:Y:S02]  /*23b0*/  SHF.L.U32 R21, R20, R21, RZ ;  /* 0x0000001514157219 */ /* 0x000fe400000006ff */
[----:B------:R-:W-:Y:S02]  /*23c0*/  SEL R19, R19, RZ, P2 ;  /* 0x000000ff13137207 */ /* 0x000fe40001000000 */
[----:B------:R-:W-:Y:S02]  /*23d0*/  ISETP.NE.AND P1, PT, R21, RZ, P1 ;  /* 0x000000ff1500720c */ /* 0x000fe40000f25270 */
[----:B------:R-:W-:Y:S02]  /*23e0*/  SHF.R.U32.HI R22, RZ, R19, R20 ;  /* 0x00000013ff167219 */ /* 0x000fe40000011614 */
[----:B------:R-:W-:-:S02]  /*23f0*/  PLOP3.LUT P0, PT, P0, P1, PT, 0xf8, 0x8f ;  /* 0x00000000008f781c */ /* 0x000fc40000703f70 */
[----:B------:R-:W-:Y:S02]  /*2400*/  SHF.R.U32.HI R20, RZ, 0x1, R22 ;  /* 0x00000001ff147819 */ /* 0x000fe40000011616 */
[----:B------:R-:W-:-:S04]  /*2410*/  SEL R19, RZ, 0x1, !P0 ;  /* 0x00000001ff137807 */ /* 0x000fc80004000000 */
[----:B------:R-:W-:-:S04]  /*2420*/  LOP3.LUT R19, R19, 0x1, R20, 0xf8, !PT ;  /* 0x0000000113137812 */ /* 0x000fc800078ef814 */
[----:B------:R-:W-:-:S04]  /*2430*/  LOP3.LUT R19, R19, R22, RZ, 0xc0, !PT ;  /* 0x0000001613137212 */ /* 0x000fc800078ec0ff */
[----:B------:R-:W-:-:S04]  /*2440*/  IADD3 R19, PT, PT, R20, R19, RZ ;  /* 0x0000001314137210 */ /* 0x000fc80007ffe0ff */
[----:B------:R-:W-:Y:S01]  /*2450*/  LOP3.LUT R0, R19, R0, RZ, 0xfc, !PT ;  /* 0x0000000013007212 */ /* 0x000fe200078efcff */
[----:B------:R-:W-:Y:S06]  /*2460*/  BRA `(.L_x_75) ;  /* 0x0000000000107947 */ /* 0x000fec0003800000 */
.L_x_74:
[----:B------:R-:W-:-:S04]  /*2470*/  LOP3.LUT R0, R0, 0x80000000, RZ, 0xc0, !PT ;  /* 0x8000000000007812 */ /* 0x000fc800078ec0ff */
[----:B------:R-:W-:Y:S01]  /*2480*/  LOP3.LUT R0, R0, 0x7f800000, RZ, 0xfc, !PT ;  /* 0x7f80000000007812 */ /* 0x000fe200078efcff */
[----:B------:R-:W-:Y:S06]  /*2490*/  BRA `(.L_x_75) ;  /* 0x0000000000047947 */ /* 0x000fec0003800000 */
.L_x_73:
[----:B------:R-:W-:-:S07]  /*24a0*/  IMAD R0, R23, 0x800000, R0 ;  /* 0x0080000017007824 */ /* 0x000fce00078e0200 */
.L_x_75:
[----:B------:R-:W-:Y:S05]  /*24b0*/  BSYNC.RECONVERGENT B1 ;  /* 0x0000000000017941 */ /* 0x000fea0003800200 */
.L_x_72:
[----:B------:R-:W-:Y:S05]  /*24c0*/  BRA `(.L_x_76) ;  /* 0x0000000000207947 */ /* 0x000fea0003800000 */
.L_x_71:
[----:B------:R-:W-:-:S04]  /*24d0*/  LOP3.LUT R0, R0, 0x80000000, R23, 0x48, !PT ;  /* 0x8000000000007812 */ /* 0x000fc800078e4817 */
[----:B------:R-:W-:Y:S01]  /*24e0*/  LOP3.LUT R0, R0, 0x7f800000, RZ, 0xfc, !PT ;  /* 0x7f80000000007812 */ /* 0x000fe200078efcff */
[----:B------:R-:W-:Y:S06]  /*24f0*/  BRA `(.L_x_76) ;  /* 0x0000000000147947 */ /* 0x000fec0003800000 */
.L_x_70:
[----:B------:R-:W-:Y:S01]  /*2500*/  LOP3.LUT R0, R0, 0x80000000, R23, 0x48, !PT ;  /* 0x8000000000007812 */ /* 0x000fe200078e4817 */
[----:B------:R-:W-:Y:S06]  /*2510*/  BRA `(.L_x_76) ;  /* 0x00000000000c7947 */ /* 0x000fec0003800000 */
.L_x_69:
[----:B------:R-:W0:Y:S01]  /*2520*/  MUFU.RSQ R0, -QNAN ;  /* 0xffc0000000007908 */ /* 0x000e220000001400 */
[----:B------:R-:W-:Y:S05]  /*2530*/  BRA `(.L_x_76) ;  /* 0x0000000000047947 */ /* 0x000fea0003800000 */
.L_x_68:
[----:B------:R-:W-:-:S07]  /*2540*/  FADD.FTZ R0, R23, R0 ;  /* 0x0000000017007221 */ /* 0x000fce0000010000 */
.L_x_76:
[----:B------:R-:W-:Y:S05]  /*2550*/  BSYNC.RECONVERGENT B0 ;  /* 0x0000000000007941 */ /* 0x000fea0003800200 */
.L_x_66:
[----:B------:R-:W-:Y:S02]  /*2560*/  IMAD.MOV.U32 R20, RZ, RZ, R2 ;  /* 0x000000ffff147224 */ /* 0x000fe400078e0002 */
[----:B------:R-:W-:-:S04]  /*2570*/  IMAD.MOV.U32 R21, RZ, RZ, 0x0 ;  /* 0x00000000ff157424 */ /* 0x000fc800078e00ff */
[----:B0-----:R-:W-:Y:S05]  /*2580*/  RET.REL.NODEC R20 `(_Z15bc_postprocess1PfPiS0_S0_S0_S0_S0_mmmmmmS0_S0_S0_S0_S0_S0_S0_iiS0_iiS_mS0_mS0_mS0_S0_S0_m) ;  /* 0xffffffd8149c7950 */ /* 0x001fea0003c3ffff */
.L_x_77:
        /* <DEDUP_REMOVED lines=15> */
.L_x_78:


//--------------------- .nv.shared.reserved.0     --------------------------
	.section	.nv.shared.reserved.0,"aw",@nobits
	.weak		__nv_reservedSMEM_offset_0_alias
	.size		__nv_reservedSMEM_offset_0_alias, 0, 64
	.other		__nv_reservedSMEM_offset_0_alias,@"STO_CUDA_RESERVED_SHARED STV_DEFAULT"
__nv_reservedSMEM_offset_0_alias:
	.zero		0
	.zero		64


//--------------------- .nv.global                --------------------------
	.section	.nv.global,"aw",@nobits
.nv.global:
	.type		_ZN34_INTERNAL_6510fa4c_4_k_cu_3076c3266thrust24THRUST_300001_SM_1000_NS3seqE,@object
	.size		_ZN34_INTERNAL_6510fa4c_4_k_cu_3076c3266thrust24THRUST_300001_SM_1000_NS3seqE,(_ZN34_INTERNAL_6510fa4c_4_k_cu_3076c3264cuda3std3__48in_placeE - _ZN34_INTERNAL_6510fa4c_4_k_cu_3076c3266thrust24THRUST_300001_SM_1000_NS3seqE)
_ZN34_INTERNAL_6510fa4c_4_k_cu_3076c3266thrust24THRUST_300001_SM_1000_NS3seqE:
	.zero		1
	.type		_ZN34_INTERNAL_6510fa4c_4_k_cu_3076c3264cuda3std3__48in_placeE,@object
	.size		_ZN34_INTERNAL_6510fa4c_4_k_cu_3076c3264cuda3std3__48in_placeE,(_ZN34_INTERNAL_6510fa4c_4_k_cu_3076c3264cuda3std6ranges3__45__cpo4sizeE - _ZN34_INTERNAL_6510fa4c_4_k_cu_3076c3264cuda3std3__48in_placeE)
_ZN34_INTERNAL_6510fa4c_4_k_cu_3076c3264cuda3std3__48in_placeE:
	.zero		1
	.type		_ZN34_INTERNAL_6510fa4c_4_k_cu_3076c3264cuda3std6ranges3__45__cpo4sizeE,@object
	.size		_ZN34_INTERNAL_6510fa4c_4_k_cu_3076c3264cuda3std6ranges3__45__cpo4sizeE,(_ZN34_INTERNAL_6510fa4c_4_k_cu_3076c3266thrust24THRUST_300001_SM_1000_NS12placeholders2_3E - _ZN34_INTERNAL_6510fa4c_4_k_cu_3076c3264cuda3std6ranges3__45__cpo4sizeE)
_ZN34_INTERNAL_6510fa4c_4_k_cu_3076c3264cuda3std6ranges3__45__cpo4sizeE:
	.zero		1
	.type		_ZN34_INTERNAL_6510fa4c_4_k_cu_3076c3266thrust24THRUST_300001_SM_1000_NS12placeholders2_3E,@object
	.size		_ZN34_INTERNAL_6510fa4c_4_k_cu_3076c3266thrust24THRUST_300001_SM_1000_NS12placeholders2_3E,(_ZN34_INTERNAL_6510fa4c_4_k_cu_3076c3264cuda3std3__45__cpo6cbeginE - _ZN34_INTERNAL_6510fa4c_4_k_cu_3076c3266thrust24THRUST_300001_SM_1000_NS12placeholders2_3E)
_ZN34_INTERNAL_6510fa4c_4_k_cu_3076c3266thrust24THRUST_300001_SM_1000_NS12placeholders2_3E:
	.zero		1
	.type		_ZN34_INTERNAL_6510fa4c_4_k_cu_3076c3264cuda3std3__45__cpo6cbeginE,@object
	.size		_ZN34_INTERNAL_6510fa4c_4_k_cu_3076c3264cuda3std3__45__cpo6cbeginE,(_ZN34_INTERNAL_6510fa4c_4_k_cu_3076c3264cuda3std6ranges3__45__cpo6cbeginE - _ZN34_INTERNAL_6510fa4c_4_k_cu_3076c3264cuda3std3__45__cpo6cbeginE)
_ZN34_INTERNAL_6510fa4c_4_k_cu_3076c3264cuda3std3__45__cpo6cbeginE:
	.zero		1
	.type		_ZN34_INTERNAL_6510fa4c_4_k_cu_3076c3264cuda3std6ranges3__45__cpo6cbeginE,@object
	.size		_ZN34_INTERNAL_6510fa4c_4_k_cu_3076c3264cuda3std6ranges3__45__cpo6cbeginE,(_ZN34_INTERNAL_6510fa4c_4_k_cu_3076c3266thrust24THRUST_300001_SM_1000_NS12placeholders2_7E - _ZN34_INTERNAL_6510fa4c_4_k_cu_3076c3264cuda3std6ranges3__45__cpo6cbeginE)
_ZN34_INTERNAL_6510fa4c_4_k_cu_3076c3264cuda3std6ranges3__45__cpo6cbeginE:
	.zero		1
	.type		_ZN34_INTERNAL_6510fa4c_4_k_cu_3076c3266thrust24THRUST_300001_SM_1000_NS12placeholders2_7E,@object
	.size		_ZN34_INTERNAL_6510fa4c_4_k_cu_3076c3266thrust24THRUST_300001_SM_1000_NS12placeholders2_7E,(_ZN34_INTERNAL_6510fa4c_4_k_cu_3076c3264cuda3std3__45__cpo7crbeginE - _ZN34_INTERNAL_6510fa4c_4_k_cu_3076c3266thrust24THRUST_300001_SM_1000_NS12placeholders2_7E)
_ZN34_INTERNAL_6510fa4c_4_k_cu_3076c3266thrust24THRUST_300001_SM_1000_NS12placeholders2_7E:
	.zero		1
	.type		_ZN34_INTERNAL_6510fa4c_4_k_cu_3076c3264cuda3std3__45__cpo7crbeginE,@object
	.size		_ZN34_INTERNAL_6510fa4c_4_k_cu_3076c3264cuda3std3__45__cpo7crbeginE,(_ZN34_INTERNAL_6510fa4c_4_k_cu_3076c3264cuda3std6ranges3__45__cpo4nextE - _ZN34_INTERNAL_6510fa4c_4_k_cu_3076c3264cuda3std3__45__cpo7crbeginE)
_ZN34_INTERNAL_6510fa4c_4_k_cu_3076c3264cuda3std3__45__cpo7crbeginE:
	.zero		1
	.type		_ZN34_INTERNAL_6510fa4c_4_k_cu_3076c3264cuda3std6ranges3__45__cpo4nextE,@object
	.size		_ZN34_INTERNAL_6510fa4c_4_k_cu_3076c3264cuda3std6ranges3__45__cpo4nextE,(_ZN34_INTERNAL_6510fa4c_4_k_cu_3076c3264cuda3std6ranges3__45__cpo4swapE - _ZN34_INTERNAL_6510fa4c_4_k_cu_3076c3264cuda3std6ranges3__45__cpo4nextE)
_ZN34_INTERNAL_6510fa4c_4_k_cu_3076c3264cuda3std6ranges3__45__cpo4nextE:
	.zero		1
	.type		_ZN34_INTERNAL_6510fa4c_4_k_cu_3076c3264cuda3std6ranges3__45__cpo4swapE,@object
	.size		_ZN34_INTERNAL_6510fa4c_4_k_cu_3076c3264cuda3std6ranges3__45__cpo4swapE,(_ZN34_INTERNAL_6510fa4c_4_k_cu_3076c3266thrust24THRUST_300001_SM_1000_NS8cuda_cub10par_nosyncE - _ZN34_INTERNAL_6510fa4c_4_k_cu_3076c3264cuda3std6ranges3__45__cpo4swapE)
_ZN34_INTERNAL_6510fa4c_4_k_cu_3076c3264cuda3std6ranges3__45__cpo4swapE:
	.zero		1
	.type		_ZN34_INTERNAL_6510fa4c_4_k_cu_3076c3266thrust24THRUST_300001_SM_1000_NS8cuda_cub10par_nosyncE,@object
	.size		_ZN34_INTERNAL_6510fa4c_4_k_cu_3076c3266thrust24THRUST_300001_SM_1000_NS8cuda_cub10par_nosyncE,(_ZN34_INTERNAL_6510fa4c_4_k_cu_3076c3266thrust24THRUST_300001_SM_1000_NS12placeholders2_9E - _ZN34_INTERNAL_6510fa4c_4_k_cu_3076c3266thrust24THRUST_300001_SM_1000_NS8cuda_cub10par_nosyncE)
_ZN34_INTERNAL_6510fa4c_4_k_cu_3076c3266thrust24THRUST_300001_SM_1000_NS8cuda_cub10par_nosyncE:
	.zero		1
	.type		_ZN34_INTERNAL_6510fa4c_4_k_cu_3076c3266thrust24THRUST_300001_SM_1000_NS12placeholders2_9E,@object
	.size		_ZN34_INTERNAL_6510fa4c_4_k_cu_3076c3266thrust24THRUST_300001_SM_1000_NS12placeholders2_9E,(_ZN34_INTERNAL_6510fa4c_4_k_cu_3076c3264cuda3std3__436_GLOBAL__N__6510fa4c_4_k_cu_3076c3266ignoreE - _ZN34_INTERNAL_6510fa4c_4_k_cu_3076c3266thrust24THRUST_300001_SM_1000_NS12placeholders2_9E)
_ZN34_INTERNAL_6510fa4c_4_k_cu_3076c3266thrust24THRUST_300001_SM_1000_NS12placeholders2_9E:
	.zero		1
	.type		_ZN34_INTERNAL_6510fa4c_4_k_cu_3076c3264cuda3std3__436_GLOBAL__N__6510fa4c_4_k_cu_3076c3266ignoreE,@object
	.size		_ZN34_INTERNAL_6510fa4c_4_k_cu_3076c3264cuda3std3__436_GLOBAL__N__6510fa4c_4_k_cu_3076c3266ignoreE,(_ZN34_INTERNAL_6510fa4c_4_k_cu_3076c3264cuda3std6ranges3__45__cpo4dataE - _ZN34_INTERNAL_6510fa4c_4_k_cu_3076c3264cuda3std3__436_GLOBAL__N__6510fa4c_4_k_cu_3076c3266ignoreE)
_ZN34_INTERNAL_6510fa4c_4_k_cu_3076c3264cuda3std3__436_GLOBAL__N__6510fa4c_4_k_cu_3076c3266ignoreE:
	.zero		1
	.type		_ZN34_INTERNAL_6510fa4c_4_k_cu_3076c3264cuda3std6ranges3__45__cpo4dataE,@object
	.size		_ZN34_INTERNAL_6510fa4c_4_k_cu_3076c3264cuda3std6ranges3__45__cpo4dataE,(_ZN34_INTERNAL_6510fa4c_4_k_cu_3076c3266thrust24THRUST_300001_SM_1000_NS12placeholders2_1E - _ZN34_INTERNAL_6510fa4c_4_k_cu_3076c3264cuda3std6ranges3__45__cpo4dataE)
_ZN34_INTERNAL_6510fa4c_4_k_cu_3076c3264cuda3std6ranges3__45__cpo4dataE:
	.zero		1
	.type		_ZN34_INTERNAL_6510fa4c_4_k_cu_3076c3266thrust24THRUST_300001_SM_1000_NS12placeholders2_1E,@object
	.size		_ZN34_INTERNAL_6510fa4c_4_k_cu_3076c3266thrust24THRUST_300001_SM_1000_NS12placeholders2_1E,(_ZN34_INTERNAL_6510fa4c_4_k_cu_3076c3264cuda3std3__45__cpo5beginE - _ZN34_INTERNAL_6510fa4c_4_k_cu_3076c3266thrust24THRUST_300001_SM_1000_NS12placeholders2_1E)
_ZN34_INTERNAL_6510fa4c_4_k_cu_3076c3266thrust24THRUST_300001_SM_1000_NS12placeholders2_1E:
	.zero		1
	.type		_ZN34_INTERNAL_6510fa4c_4_k_cu_3076c3264cuda3std3__45__cpo5beginE,@object
	.size		_ZN34_INTERNAL_6510fa4c_4_k_cu_3076c3264cuda3std3__45__cpo5beginE,(_ZN34_INTERNAL_6510fa4c_4_k_cu_3076c3264cuda3std6ranges3__45__cpo5beginE - _ZN34_INTERNAL_6510fa4c_4_k_cu_3076c3264cuda3std3__45__cpo5beginE)
_ZN34_INTERNAL_6510fa4c_4_k_cu_3076c3264cuda3std3__45__cpo5beginE:
	.zero		1
	.type		_ZN34_INTERNAL_6510fa4c_4_k_cu_3076c3264cuda3std6ranges3__45__cpo5beginE,@object
	.size		_ZN34_INTERNAL_6510fa4c_4_k_cu_3076c3264cuda3std6ranges3__45__cpo5beginE,(_ZN34_INTERNAL_6510fa4c_4_k_cu_3076c3266thrust24THRUST_300001_SM_1000_NS12placeholders2_5E - _ZN34_INTERNAL_6510fa4c_4_k_cu_3076c3264cuda3std6ranges3__45__cpo5beginE)
_ZN34_INTERNAL_6510fa4c_4_k_cu_3076c3264cuda3std6ranges3__45__cpo5beginE:
	.zero		1
	.type		_ZN34_INTERNAL_6510fa4c_4_k_cu_3076c3266thrust24THRUST_300001_SM_1000_NS12placeholders2_5E,@object
	.size		_ZN34_INTERNAL_6510fa4c_4_k_cu_3076c3266thrust24THRUST_300001_SM_1000_NS12placeholders2_5E,(_ZN34_INTERNAL_6510fa4c_4_k_cu_3076c3264cuda3std3__45__cpo6rbeginE - _ZN34_INTERNAL_6510fa4c_4_k_cu_3076c3266thrust24THRUST_300001_SM_1000_NS12placeholders2_5E)
_ZN34_INTERNAL_6510fa4c_4_k_cu_3076c3266thrust24THRUST_300001_SM_1000_NS12placeholders2_5E:
	.zero		1
	.type		_ZN34_INTERNAL_6510fa4c_4_k_cu_3076c3264cuda3std3__45__cpo6rbeginE,@object
	.size		_ZN34_INTERNAL_6510fa4c_4_k_cu_3076c3264cuda3std3__45__cpo6rbeginE,(_ZN34_INTERNAL_6510fa4c_4_k_cu_3076c3264cuda3std6ranges3__45__cpo7advanceE - _ZN34_INTERNAL_6510fa4c_4_k_cu_3076c3264cuda3std3__45__cpo6rbeginE)
_ZN34_INTERNAL_6510fa4c_4_k_cu_3076c3264cuda3std3__45__cpo6rbeginE:
	.zero		1
	.type		_ZN34_INTERNAL_6510fa4c_4_k_cu_3076c3264cuda3std6ranges3__45__cpo7advanceE,@object
	.size		_ZN34_INTERNAL_6510fa4c_4_k_cu_3076c3264cuda3std6ranges3__45__cpo7advanceE,(_ZN34_INTERNAL_6510fa4c_4_k_cu_3076c3264cuda3std3__47nulloptE - _ZN34_INTERNAL_6510fa4c_4_k_cu_3076c3264cuda3std6ranges3__45__cpo7advanceE)
_ZN34_INTERNAL_6510fa4c_4_k_cu_3076c3264cuda3std6ranges3__45__cpo7advanceE:
	.zero		1
	.type		_ZN34_INTERNAL_6510fa4c_4_k_cu_3076c3264cuda3std3__47nulloptE,@object
	.size		_ZN34_INTERNAL_6510fa4c_4_k_cu_3076c3264cuda3std3__47nulloptE,(_ZN34_INTERNAL_6510fa4c_4_k_cu_3076c3264cuda3std6ranges3__45__cpo8distanceE - _ZN34_INTERNAL_6510fa4c_4_k_cu_3076c3264cuda3std3__47nulloptE)
_ZN34_INTERNAL_6510fa4c_4_k_cu_3076c3264cuda3std3__47nulloptE:
	.zero		1
	.type		_ZN34_INTERNAL_6510fa4c_4_k_cu_3076c3264cuda3std6ranges3__45__cpo8distanceE,@object
	.size		_ZN34_INTERNAL_6510fa4c_4_k_cu_3076c3264cuda3std6ranges3__45__cpo8distanceE,(_ZN34_INTERNAL_6510fa4c_4_k_cu_3076c3266thrust24THRUST_300001_SM_1000_NS12placeholders3_10E - _ZN34_INTERNAL_6510fa4c_4_k_cu_3076c3264cuda3std6ranges3__45__cpo8distanceE)
_ZN34_INTERNAL_6510fa4c_4_k_cu_3076c3264cuda3std6ranges3__45__cpo8distanceE:
	.zero		1
	.type		_ZN34_INTERNAL_6510fa4c_4_k_cu_3076c3266thrust24THRUST_300001_SM_1000_NS12placeholders3_10E,@object
	.size		_ZN34_INTERNAL_6510fa4c_4_k_cu_3076c3266thrust24THRUST_300001_SM_1000_NS12placeholders3_10E,(_ZN34_INTERNAL_6510fa4c_4_k_cu_3076c3264cuda3std3__419piecewise_constructE - _ZN34_INTERNAL_6510fa4c_4_k_cu_3076c3266thrust24THRUST_300001_SM_1000_NS12placeholders3_10E)
_ZN34_INTERNAL_6510fa4c_4_k_cu_3076c3266thrust24THRUST_300001_SM_1000_NS12placeholders3_10E:
	.zero		1
	.type		_ZN34_INTERNAL_6510fa4c_4_k_cu_3076c3264cuda3std3__419piecewise_constructE,@object
	.size		_ZN34_INTERNAL_6510fa4c_4_k_cu_3076c3264cuda3std3__419piecewise_constructE,(_ZN34_INTERNAL_6510fa4c_4_k_cu_3076c3264cuda3std6ranges3__45__cpo5cdataE - _ZN34_INTERNAL_6510fa4c_4_k_cu_3076c3264cuda3std3__419piecewise_constructE)
_ZN34_INTERNAL_6510fa4c_4_k_cu_3076c3264cuda3std3__419piecewise_constructE:
	.zero		1
	.type		_ZN34_INTERNAL_6510fa4c_4_k_cu_3076c3264cuda3std6ranges3__45__cpo5cdataE,@object
	.size		_ZN34_INTERNAL_6510fa4c_4_k_cu_3076c3264cuda3std6ranges3__45__cpo5cdataE,(_ZN34_INTERNAL_6510fa4c_4_k_cu_3076c3266thrust24THRUST_300001_SM_1000_NS12placeholders2_2E - _ZN34_INTERNAL_6510fa4c_4_k_cu_3076c3264cuda3std6ranges3__45__cpo5cdataE)
_ZN34_INTERNAL_6510fa4c_4_k_cu_3076c3264cuda3std6ranges3__45__cpo5cdataE:
	.zero		1
	.type		_ZN34_INTERNAL_6510fa4c_4_k_cu_3076c3266thrust24THRUST_300001_SM_1000_NS12placeholders2_2E,@object
	.size		_ZN34_INTERNAL_6510fa4c_4_k_cu_3076c3266thrust24THRUST_300001_SM_1000_NS12placeholders2_2E,(_ZN34_INTERNAL_6510fa4c_4_k_cu_3076c3264cuda3std3__45__cpo3endE - _ZN34_INTERNAL_6510fa4c_4_k_cu_3076c3266thrust24THRUST_300001_SM_1000_NS12placeholders2_2E)
_ZN34_INTERNAL_6510fa4c_4_k_cu_3076c3266thrust24THRUST_300001_SM_1000_NS12placeholders2_2E:
	.zero		1
	.type		_ZN34_INTERNAL_6510fa4c_4_k_cu_3076c3264cuda3std3__45__cpo3endE,@object
	.size		_ZN34_INTERNAL_6510fa4c_4_k_cu_3076c3264cuda3std3__45__cpo3endE,(_ZN34_INTERNAL_6510fa4c_4_k_cu_3076c3264cuda3std6ranges3__45__cpo3endE - _ZN34_INTERNAL_6510fa4c_4_k_cu_3076c3264cuda3std3__45__cpo3endE)
_ZN34_INTERNAL_6510fa4c_4_k_cu_3076c3264cuda3std3__45__cpo3endE:
	.zero		1
	.type		_ZN34_INTERNAL_6510fa4c_4_k_cu_3076c3264cuda3std6ranges3__45__cpo3endE,@object
	.size		_ZN34_INTERNAL_6510fa4c_4_k_cu_3076c3264cuda3std6ranges3__45__cpo3endE,(_ZN34_INTERNAL_6510fa4c_4_k_cu_3076c3266thrust24THRUST_300001_SM_1000_NS12placeholders2_6E - _ZN34_INTERNAL_6510fa4c_4_k_cu_3076c3264cuda3std6ranges3__45__cpo3endE)
_ZN34_INTERNAL_6510fa4c_4_k_cu_3076c3264cuda3std6ranges3__45__cpo3endE:
	.zero		1
	.type		_ZN34_INTERNAL_6510fa4c_4_k_cu_3076c3266thrust24THRUST_300001_SM_1000_NS12placeholders2_6E,@object
	.size		_ZN34_INTERNAL_6510fa4c_4_k_cu_3076c3266thrust24THRUST_300001_SM_1000_NS12placeholders2_6E,(_ZN34_INTERNAL_6510fa4c_4_k_cu_3076c3264cuda3std3__45__cpo4rendE - _ZN34_INTERNAL_6510fa4c_4_k_cu_3076c3266thrust24THRUST_300001_SM_1000_NS12placeholders2_6E)
_ZN34_INTERNAL_6510fa4c_4_k_cu_3076c3266thrust24THRUST_300001_SM_1000_NS12placeholders2_6E:
	.zero		1
	.type		_ZN34_INTERNAL_6510fa4c_4_k_cu_3076c3264cuda3std3__45__cpo4rendE,@object
	.size		_ZN34_INTERNAL_6510fa4c_4_k_cu_3076c3264cuda3std3__45__cpo4rendE,(_ZN34_INTERNAL_6510fa4c_4_k_cu_3076c3264cuda3std6ranges3__45__cpo9iter_swapE - _ZN34_INTERNAL_6510fa4c_4_k_cu_3076c3264cuda3std3__45__cpo4rendE)
_ZN34_INTERNAL_6510fa4c_4_k_cu_3076c3264cuda3std3__45__cpo4rendE:
	.zero		1
	.type		_ZN34_INTERNAL_6510fa4c_4_k_cu_3076c3264cuda3std6ranges3__45__cpo9iter_swapE,@object
	.size		_ZN34_INTERNAL_6510fa4c_4_k_cu_3076c3264cuda3std6ranges3__45__cpo9iter_swapE,(_ZN34_INTERNAL_6510fa4c_4_k_cu_3076c3264cuda3std3__48unexpectE - _ZN34_INTERNAL_6510fa4c_4_k_cu_3076c3264cuda3std6ranges3__45__cpo9iter_swapE)
_ZN34_INTERNAL_6510fa4c_4_k_cu_3076c3264cuda3std6ranges3__45__cpo9iter_swapE:
	.zero		1
	.type		_ZN34_INTERNAL_6510fa4c_4_k_cu_3076c3264cuda3std3__48unexpectE,@object
	.size		_ZN34_INTERNAL_6510fa4c_4_k_cu_3076c3264cuda3std3__48unexpectE,(_ZN34_INTERNAL_6510fa4c_4_k_cu_3076c3266thrust24THRUST_300001_SM_1000_NS8cuda_cub3parE - _ZN34_INTERNAL_6510fa4c_4_k_cu_3076c3264cuda3std3__48unexpectE)
_ZN34_INTERNAL_6510fa4c_4_k_cu_3076c3264cuda3std3__48unexpectE:
	.zero		1
	.type		_ZN34_INTERNAL_6510fa4c_4_k_cu_3076c3266thrust24THRUST_300001_SM_1000_NS8cuda_cub3parE,@object
	.size		_ZN34_INTERNAL_6510fa4c_4_k_cu_3076c3266thrust24THRUST_300001_SM_1000_NS8cuda_cub3parE,(_ZN34_INTERNAL_6510fa4c_4_k_cu_3076c3266thrust24THRUST_300001_SM_1000_NS12placeholders2_4E - _ZN34_INTERNAL_6510fa4c_4_k_cu_3076c3266thrust24THRUST_300001_SM_1000_NS8cuda_cub3parE)
_ZN34_INTERNAL_6510fa4c_4_k_cu_3076c3266thrust24THRUST_300001_SM_1000_NS8cuda_cub3parE:
	.zero		1
	.type		_ZN34_INTERNAL_6510fa4c_4_k_cu_3076c3266thrust24THRUST_300001_SM_1000_NS12placeholders2_4E,@object
	.size		_ZN34_INTERNAL_6510fa4c_4_k_cu_3076c3266thrust24THRUST_300001_SM_1000_NS12placeholders2_4E,(_ZN34_INTERNAL_6510fa4c_4_k_cu_3076c3264cuda3std3__45__cpo4cendE - _ZN34_INTERNAL_6510fa4c_4_k_cu_3076c3266thrust24THRUST_300001_SM_1000_NS12placeholders2_4E)
_ZN34_INTERNAL_6510fa4c_4_k_cu_3076c3266thrust24THRUST_300001_SM_1000_NS12placeholders2_4E:
	.zero		1
	.type		_ZN34_INTERNAL_6510fa4c_4_k_cu_3076c3264cuda3std3__45__cpo4cendE,@object
	.size		_ZN34_INTERNAL_6510fa4c_4_k_cu_3076c3264cuda3std3__45__cpo4cendE,(_ZN34_INTERNAL_6510fa4c_4_k_cu_3076c3264cuda3std6ranges3__45__cpo4cendE - _ZN34_INTERNAL_6510fa4c_4_k_cu_3076c3264cuda3std3__45__cpo4cendE)
_ZN34_INTERNAL_6510fa4c_4_k_cu_3076c3264cuda3std3__45__cpo4cendE:
	.zero		1
	.type		_ZN34_INTERNAL_6510fa4c_4_k_cu_3076c3264cuda3std6ranges3__45__cpo4cendE,@object
	.size		_ZN34_INTERNAL_6510fa4c_4_k_cu_3076c3264cuda3std6ranges3__45__cpo4cendE,(_ZN34_INTERNAL_6510fa4c_4_k_cu_3076c3264cuda3std3__420unreachable_sentinelE - _ZN34_INTERNAL_6510fa4c_4_k_cu_3076c3264cuda3std6ranges3__45__cpo4cendE)
_ZN34_INTERNAL_6510fa4c_4_k_cu_3076c3264cuda3std6ranges3__45__cpo4cendE:
	.zero		1
	.type		_ZN34_INTERNAL_6510fa4c_4_k_cu_3076c3264cuda3std3__420unreachable_sentinelE,@object
	.size		_ZN34_INTERNAL_6510fa4c_4_k_cu_3076c3264cuda3std3__420unreachable_sentinelE,(_ZN34_INTERNAL_6510fa4c_4_k_cu_3076c3264cuda3std6ranges3__45__cpo5ssizeE - _ZN34_INTERNAL_6510fa4c_4_k_cu_3076c3264cuda3std3__420unreachable_sentinelE)
_ZN34_INTERNAL_6510fa4c_4_k_cu_3076c3264cuda3std3__420unreachable_sentinelE:
	.zero		1
	.type		_ZN34_INTERNAL_6510fa4c_4_k_cu_3076c3264cuda3std6ranges3__45__cpo5ssizeE,@object
	.size		_ZN34_INTERNAL_6510fa4c_4_k_cu_3076c3264cuda3std6ranges3__45__cpo5ssizeE,(_ZN34_INTERNAL_6510fa4c_4_k_cu_3076c3266thrust24THRUST_300001_SM_1000_NS12placeholders2_8E - _ZN34_INTERNAL_6510fa4c_4_k_cu_3076c3264cuda3std6ranges3__45__cpo5ssizeE)
_ZN34_INTERNAL_6510fa4c_4_k_cu_3076c3264cuda3std6ranges3__45__cpo5ssizeE:
	.zero		1
	.type		_ZN34_INTERNAL_6510fa4c_4_k_cu_3076c3266thrust24THRUST_300001_SM_1000_NS12placeholders2_8E,@object
	.size		_ZN34_INTERNAL_6510fa4c_4_k_cu_3076c3266thrust24THRUST_300001_SM_1000_NS12placeholders2_8E,(_ZN34_INTERNAL_6510fa4c_4_k_cu_3076c3264cuda3std3__45__cpo5crendE - _ZN34_INTERNAL_6510fa4c_4_k_cu_3076c3266thrust24THRUST_300001_SM_1000_NS12placeholders2_8E)
_ZN34_INTERNAL_6510fa4c_4_k_cu_3076c3266thrust24THRUST_300001_SM_1000_NS12placeholders2_8E:
	.zero		1
	.type		_ZN34_INTERNAL_6510fa4c_4_k_cu_3076c3264cuda3std3__45__cpo5crendE,@object
	.size		_ZN34_INTERNAL_6510fa4c_4_k_cu_3076c3264cuda3std3__45__cpo5crendE,(_ZN34_INTERNAL_6510fa4c_4_k_cu_3076c3264cuda3std6ranges3__45__cpo4prevE - _ZN34_INTERNAL_6510fa4c_4_k_cu_3076c3264cuda3std3__45__cpo5crendE)
_ZN34_INTERNAL_6510fa4c_4_k_cu_3076c3264cuda3std3__45__cpo5crendE:
	.zero		1
	.type		_ZN34_INTERNAL_6510fa4c_4_k_cu_3076c3264cuda3std6ranges3__45__cpo4prevE,@object
	.size		_ZN34_INTERNAL_6510fa4c_4_k_cu_3076c3264cuda3std6ranges3__45__cpo4prevE,(_ZN34_INTERNAL_6510fa4c_4_k_cu_3076c3264cuda3std6ranges3__45__cpo9iter_moveE - _ZN34_INTERNAL_6510fa4c_4_k_cu_3076c3264cuda3std6ranges3__45__cpo4prevE)
_ZN34_INTERNAL_6510fa4c_4_k_cu_3076c3264cuda3std6ranges3__45__cpo4prevE:
	.zero		1
	.type		_ZN34_INTERNAL_6510fa4c_4_k_cu_3076c3264cuda3std6ranges3__45__cpo9iter_moveE,@object
	.size		_ZN34_INTERNAL_6510fa4c_4_k_cu_3076c3264cuda3std6ranges3__45__cpo9iter_moveE,(_ZN34_INTERNAL_6510fa4c_4_k_cu_3076c3266thrust24THRUST_300001_SM_1000_NS6system6detail10sequential3seqE - _ZN34_INTERNAL_6510fa4c_4_k_cu_3076c3264cuda3std6ranges3__45__cpo9iter_moveE)
_ZN34_INTERNAL_6510fa4c_4_k_cu_3076c3264cuda3std6ranges3__45__cpo9iter_moveE:
	.zero		1
	.type		_ZN34_INTERNAL_6510fa4c_4_k_cu_3076c3266thrust24THRUST_300001_SM_1000_NS6system6detail10sequential3seqE,@object
	.size		_ZN34_INTERNAL_6510fa4c_4_k_cu_3076c3266thrust24THRUST_300001_SM_1000_NS6system6detail10sequential3seqE,(.L_31 - _ZN34_INTERNAL_6510fa4c_4_k_cu_3076c3266thrust24THRUST_300001_SM_1000_NS6system6detail10sequential3seqE)
_ZN34_INTERNAL_6510fa4c_4_k_cu_3076c3266thrust24THRUST_300001_SM_1000_NS6system6detail10sequential3seqE:
	.zero		1
.L_31:


//--------------------- .nv.constant0._ZN3cub18CUB_300001_SM_10006detail11EmptyKernelIvEEvv --------------------------
	.section	.nv.constant0._ZN3cub18CUB_300001_SM_10006detail11EmptyKernelIvEEvv,"a",@progbits
	.sectionflags	@""
	.align	4
.nv.constant0._ZN3cub18CUB_300001_SM_10006detail11EmptyKernelIvEEvv:
	.zero		896


//--------------------- .nv.constant0._Z15bc_postprocess2PfPiS0_iS_mS0_S0_S0_S_iS_ --------------------------
	.section	.nv.constant0._Z15bc_postprocess2PfPiS0_iS_mS0_S0_S0_S_iS_,"a",@progbits
	.sectionflags	@""
	.align	4
.nv.constant0._Z15bc_postprocess2PfPiS0_iS_mS0_S0_S0_S_iS_:
	.zero		992


//--------------------- .nv.constant0._Z15bc_postprocess1PfPiS0_S0_S0_S0_S0_mmmmmmS0_S0_S0_S0_S0_S0_S0_iiS0_iiS_mS0_mS0_mS0_S0_S0_m --------------------------
	.section	.nv.constant0._Z15bc_postprocess1PfPiS0_S0_S0_S0_S0_mmmmmmS0_S0_S0_S0_S0_S0_S0_iiS0_iiS_mS0_mS0_mS0_S0_S0_m,"a",@progbits
	.sectionflags	@""
	.align	4
.nv.constant0._Z15bc_postprocess1PfPiS0_S0_S0_S0_S0_mmmmmmS0_S0_S0_S0_S0_S0_S0_iiS0_iiS_mS0_mS0_mS0_S0_S0_m:
	.zero		1160


//--------------------- SYMBOLS --------------------------

	.type		.nv.reservedSmem.offset0,@object
	.size		.nv.reservedSmem.offset0,0x4
